// auto-generated by cutlass_sweep.conv — config: {"arch": "sm_90", "cluster_m": 2, "cluster_n": 1, "conv_kind": "fprop", "dtype": "bf16", "ndim": 3, "tile_k": 32, "tile_m": 64, "tile_n": 64}
#include "cutlass/cutlass.h"
#include "cute/tensor.hpp"
#include "cutlass/kernel_hardware_info.hpp"
#include "cutlass/conv/convolution.h"
#include "cutlass/conv/dispatch_policy.hpp"
#include "cutlass/conv/collective/collective_builder.hpp"
#include "cutlass/conv/kernel/conv_universal.hpp"
#include "cutlass/conv/device/conv_universal_adapter.hpp"
#include "cutlass/epilogue/collective/collective_builder.hpp"

using namespace cute;
using Elem = cutlass::bfloat16_t;
using Acc  = float;
using LayoutAB = cutlass::layout::TensorNDHWC;
using LayoutC  = cutlass::layout::TensorNDHWC;
constexpr auto ConvOp = cutlass::conv::Operator::kFprop;
using TileShape    = Shape<_64, _64, Shape<_32>>;
using ClusterShape = Shape<_2, _1, _1>;

using CollectiveEpilogue = typename cutlass::epilogue::collective::CollectiveBuilder<
    cutlass::arch::Sm90, cutlass::arch::OpClassTensorOp,
    TileShape, ClusterShape,
    cutlass::epilogue::collective::EpilogueTileAuto,
    Acc, Acc,
    Elem, LayoutC, 128 / cutlass::sizeof_bits<Elem>::value,
    Elem, LayoutC, 128 / cutlass::sizeof_bits<Elem>::value,
    cutlass::epilogue::collective::EpilogueScheduleAuto
  >::CollectiveOp;

using CollectiveMainloop = typename cutlass::conv::collective::CollectiveBuilder<
    cutlass::arch::Sm90, cutlass::arch::OpClassTensorOp, ConvOp,
    Elem, LayoutAB, 128 / cutlass::sizeof_bits<Elem>::value,
    Elem, LayoutAB, 128 / cutlass::sizeof_bits<Elem>::value,
    Acc,
    TileShape, ClusterShape,
    cutlass::conv::collective::StageCountAutoCarveout<
        static_cast<int>(sizeof(typename CollectiveEpilogue::SharedStorage))>,
    cutlass::conv::collective::KernelScheduleAuto
  >::CollectiveOp;

using ProblemShape = cutlass::conv::ConvProblemShape<
    ConvOp, CollectiveMainloop::DispatchPolicy::NumSpatialDimensions>;
using ConvKernel = cutlass::conv::kernel::ConvUniversal<
    ProblemShape, CollectiveMainloop, CollectiveEpilogue>;
using Conv = cutlass::conv::device::ConvUniversalAdapter<ConvKernel>;

auto* _anchor = &cutlass::device_kernel<ConvKernel>;


// ===== COMPILED SASS (sm_90a) =====

	.target	sm_90a

	.elftype	@"ET_EXEC"


//--------------------- .note.nv.tkinfo           --------------------------
	.section	.note.nv.tkinfo,"",@"SHT_NOTE"
	.sectionflags	@"SHF_NOTE_NV_TKINFO"
	.tkinfo
        /*0018*/ 	.word	0x00000002
        /*0030*/ 	.string	""
        /*0030*/ 	.string	"ptxas"
        /*0030*/ 	.string	"Cuda compilation tools, release 13.0, V13.0.88"
        /*0030*/ 	.string	"Build cuda_13.0.r13.0/compiler.36424714_0"
        /*0030*/ 	.string	"-arch sm_90a -m 64 "



//--------------------- .note.nv.cuinfo           --------------------------
	.section	.note.nv.cuinfo,"",@"SHT_NOTE"
	.sectionflags	@"SHF_NOTE_NV_CUINFO"
        /*0018*/ 	.short	0x0002
        /*001a*/ 	.short	0x005a
        /*001c*/ 	.short	0x0082
	.zero		2


//--------------------- .nv.info                  --------------------------
	.section	.nv.info,"",@"SHT_CUDA_INFO"
	.align	4


	//----- nvinfo : EIATTR_REGCOUNT
	.align		4
        /*0000*/ 	.byte	0x04, 0x2f
        /*0002*/ 	.short	(.L_12 - .L_11)
	.align		4
.L_11:
        /*0004*/ 	.word	index@(_ZN7cutlass13device_kernelINS_4conv6kernel13ConvUniversalINS1_16ConvProblemShapeILNS1_8OperatorE0ELi3EEENS1_10collective14CollectiveConvINS1_46MainloopSm90TmaGmmaWarpSpecializedImplicitGemmILS5_0ELi28ELi3EN4cute5tupleIJNSA_1CILi2EEENSC_ILi1EEESE_EEENS1_36KernelImplicitTmaWarpSpecializedSm90ELi1EEENSB_IJNSC_ILi64EEESI_NSB_IJNSC_ILi32EEEEEEEEENS_10bfloat16_tESM_NSA_8TiledMMAINSA_8MMA_AtomIJNSA_4SM904GMMA27MMA_64x64x16_F32BF16BF16_SSILNSQ_5MajorE0ELSS_0ELNSQ_7ScaleInE1ELST_1EEEEEENSA_6LayoutINSB_IJSE_SE_SE_EEENSB_IJNSC_ILi0EEESY_SY_EEEEENSB_IJNSA_10UnderscoreES11_S11_EEEEENS7_6detail26Sm90ImplicitGemmTileTraitsINSA_20SM90_TMA_LOAD_IM2COLENSA_14ComposedLayoutINSA_7SwizzleILi2ELi4ELi3EEENSA_18smem_ptr_flag_bitsILi16EEENSW_INSB_IJNSB_IJNSC_ILi8EEES1C_EEENSB_IJSJ_SE_EEENSB_IJSE_NSC_ILi28EEEEEEEEENSB_IJNSB_IJSJ_NSC_ILi256EEEEEENSB_IJSE_SY_EEENSB_IJSY_NSC_ILi2048EEEEEEEEEEEEEvEENS15_INSA_23SM90_TMA_LOAD_MULTICASTES1P_vEEEENS_8epilogue10collective6detail29Sm90TmaWarpSpecializedAdapterINS1V_15DefaultEpilogueISM_NSB_IJNSB_IJllllEEESE_SY_EEES20_NS1U_6thread17LinearCombinationISM_Li1EffLNS21_9ScaleType4KindE0ELNS_15FloatRoundStyleE2ESM_EENS_4gemm15EpilogueDefaultEEEEEvvEEEEvNT_6ParamsE)
        /*0008*/ 	.word	0x0000003a


	//----- nvinfo : EIATTR_FRAME_SIZE
	.align		4
.L_12:
        /*000c*/ 	.byte	0x04, 0x11
        /*000e*/ 	.short	(.L_14 - .L_13)
	.align		4
.L_13:
        /*0010*/ 	.word	index@(_ZN7cutlass13device_kernelINS_4conv6kernel13ConvUniversalINS1_16ConvProblemShapeILNS1_8OperatorE0ELi3EEENS1_10collective14CollectiveConvINS1_46MainloopSm90TmaGmmaWarpSpecializedImplicitGemmILS5_0ELi28ELi3EN4cute5tupleIJNSA_1CILi2EEENSC_ILi1EEESE_EEENS1_36KernelImplicitTmaWarpSpecializedSm90ELi1EEENSB_IJNSC_ILi64EEESI_NSB_IJNSC_ILi32EEEEEEEEENS_10bfloat16_tESM_NSA_8TiledMMAINSA_8MMA_AtomIJNSA_4SM904GMMA27MMA_64x64x16_F32BF16BF16_SSILNSQ_5MajorE0ELSS_0ELNSQ_7ScaleInE1ELST_1EEEEEENSA_6LayoutINSB_IJSE_SE_SE_EEENSB_IJNSC_ILi0EEESY_SY_EEEEENSB_IJNSA_10UnderscoreES11_S11_EEEEENS7_6detail26Sm90ImplicitGemmTileTraitsINSA_20SM90_TMA_LOAD_IM2COLENSA_14ComposedLayoutINSA_7SwizzleILi2ELi4ELi3EEENSA_18smem_ptr_flag_bitsILi16EEENSW_INSB_IJNSB_IJNSC_ILi8EEES1C_EEENSB_IJSJ_SE_EEENSB_IJSE_NSC_ILi28EEEEEEEEENSB_IJNSB_IJSJ_NSC_ILi256EEEEEENSB_IJSE_SY_EEENSB_IJSY_NSC_ILi2048EEEEEEEEEEEEEvEENS15_INSA_23SM90_TMA_LOAD_MULTICASTES1P_vEEEENS_8epilogue10collective6detail29Sm90TmaWarpSpecializedAdapterINS1V_15DefaultEpilogueISM_NSB_IJNSB_IJllllEEESE_SY_EEES20_NS1U_6thread17LinearCombinationISM_Li1EffLNS21_9ScaleType4KindE0ELNS_15FloatRoundStyleE2ESM_EENS_4gemm15EpilogueDefaultEEEEEvvEEEEvNT_6ParamsE)
        /*0014*/ 	.word	0x00000000


	//----- nvinfo : EIATTR_MIN_STACK_SIZE
	.align		4
.L_14:
        /*0018*/ 	.byte	0x04, 0x12
        /*001a*/ 	.short	(.L_16 - .L_15)
	.align		4
.L_15:
        /*001c*/ 	.word	index@(_ZN7cutlass13device_kernelINS_4conv6kernel13ConvUniversalINS1_16ConvProblemShapeILNS1_8OperatorE0ELi3EEENS1_10collective14CollectiveConvINS1_46MainloopSm90TmaGmmaWarpSpecializedImplicitGemmILS5_0ELi28ELi3EN4cute5tupleIJNSA_1CILi2EEENSC_ILi1EEESE_EEENS1_36KernelImplicitTmaWarpSpecializedSm90ELi1EEENSB_IJNSC_ILi64EEESI_NSB_IJNSC_ILi32EEEEEEEEENS_10bfloat16_tESM_NSA_8TiledMMAINSA_8MMA_AtomIJNSA_4SM904GMMA27MMA_64x64x16_F32BF16BF16_SSILNSQ_5MajorE0ELSS_0ELNSQ_7ScaleInE1ELST_1EEEEEENSA_6LayoutINSB_IJSE_SE_SE_EEENSB_IJNSC_ILi0EEESY_SY_EEEEENSB_IJNSA_10UnderscoreES11_S11_EEEEENS7_6detail26Sm90ImplicitGemmTileTraitsINSA_20SM90_TMA_LOAD_IM2COLENSA_14ComposedLayoutINSA_7SwizzleILi2ELi4ELi3EEENSA_18smem_ptr_flag_bitsILi16EEENSW_INSB_IJNSB_IJNSC_ILi8EEES1C_EEENSB_IJSJ_SE_EEENSB_IJSE_NSC_ILi28EEEEEEEEENSB_IJNSB_IJSJ_NSC_ILi256EEEEEENSB_IJSE_SY_EEENSB_IJSY_NSC_ILi2048EEEEEEEEEEEEEvEENS15_INSA_23SM90_TMA_LOAD_MULTICASTES1P_vEEEENS_8epilogue10collective6detail29Sm90TmaWarpSpecializedAdapterINS1V_15DefaultEpilogueISM_NSB_IJNSB_IJllllEEESE_SY_EEES20_NS1U_6thread17LinearCombinationISM_Li1EffLNS21_9ScaleType4KindE0ELNS_15FloatRoundStyleE2ESM_EENS_4gemm15EpilogueDefaultEEEEEvvEEEEvNT_6ParamsE)
        /*0020*/ 	.word	0x00000000
.L_16:


//--------------------- .nv.compat                --------------------------
	.section	.nv.compat,"",@"SHT_CUDA_COMPAT_INFO"
	.align	4
        /*0000*/ 	.byte	0x02, 0x09, 0x01, 0x00, 0x02, 0x02, 0x04, 0x00, 0x02, 0x05, 0x05, 0x00, 0x03, 0x07, 0x01, 0x01
        /*0010*/ 	.byte	0x02, 0x03, 0x01, 0x00, 0x02, 0x06, 0x01, 0x00, 0x04, 0x0b, 0x08, 0x00, 0x00, 0x00, 0x00, 0x00
        /*0020*/ 	.byte	0x00, 0x00, 0x00, 0x00


//--------------------- .nv.info._ZN7cutlass13device_kernelINS_4conv6kernel13ConvUniversalINS1_16ConvProblemShapeILNS1_8OperatorE0ELi3EEENS1_10collective14CollectiveConvINS1_46MainloopSm90TmaGmmaWarpSpecializedImplicitGemmILS5_0ELi28ELi3EN4cute5tupleIJNSA_1CILi2EEENSC_ILi1EEESE_EEENS1_36KernelImplicitTmaWarpSpecializedSm90ELi1EEENSB_IJNSC_ILi64EEESI_NSB_IJNSC_ILi32EEEEEEEEENS_10bfloat16_tESM_NSA_8TiledMMAINSA_8MMA_AtomIJNSA_4SM904GMMA27MMA_64x64x16_F32BF16BF16_SSILNSQ_5MajorE0ELSS_0ELNSQ_7ScaleInE1ELST_1EEEEEENSA_6LayoutINSB_IJSE_SE_SE_EEENSB_IJNSC_ILi0EEESY_SY_EEEEENSB_IJNSA_10UnderscoreES11_S11_EEEEENS7_6detail26Sm90ImplicitGemmTileTraitsINSA_20SM90_TMA_LOAD_IM2COLENSA_14ComposedLayoutINSA_7SwizzleILi2ELi4ELi3EEENSA_18smem_ptr_flag_bitsILi16EEENSW_INSB_IJNSB_IJNSC_ILi8EEES1C_EEENSB_IJSJ_SE_EEENSB_IJSE_NSC_ILi28EEEEEEEEENSB_IJNSB_IJSJ_NSC_ILi256EEEEEENSB_IJSE_SY_EEENSB_IJSY_NSC_ILi2048EEEEEEEEEEEEEvEENS15_INSA_23SM90_TMA_LOAD_MULTICASTES1P_vEEEENS_8epilogue10collective6detail29Sm90TmaWarpSpecializedAdapterINS1V_15DefaultEpilogueISM_NSB_IJNSB_IJllllEEESE_SY_EEES20_NS1U_6thread17LinearCombinationISM_Li1EffLNS21_9ScaleType4KindE0ELNS_15FloatRoundStyleE2ESM_EENS_4gemm15EpilogueDefaultEEEEEvvEEEEvNT_6ParamsE --------------------------
	.section	.nv.info._ZN7cutlass13device_kernelINS_4conv6kernel13ConvUniversalINS1_16ConvProblemShapeILNS1_8OperatorE0ELi3EEENS1_10collective14CollectiveConvINS1_46MainloopSm90TmaGmmaWarpSpecializedImplicitGemmILS5_0ELi28ELi3EN4cute5tupleIJNSA_1CILi2EEENSC_ILi1EEESE_EEENS1_36KernelImplicitTmaWarpSpecializedSm90ELi1EEENSB_IJNSC_ILi64EEESI_NSB_IJNSC_ILi32EEEEEEEEENS_10bfloat16_tESM_NSA_8TiledMMAINSA_8MMA_AtomIJNSA_4SM904GMMA27MMA_64x64x16_F32BF16BF16_SSILNSQ_5MajorE0ELSS_0ELNSQ_7ScaleInE1ELST_1EEEEEENSA_6LayoutINSB_IJSE_SE_SE_EEENSB_IJNSC_ILi0EEESY_SY_EEEEENSB_IJNSA_10UnderscoreES11_S11_EEEEENS7_6detail26Sm90ImplicitGemmTileTraitsINSA_20SM90_TMA_LOAD_IM2COLENSA_14ComposedLayoutINSA_7SwizzleILi2ELi4ELi3EEENSA_18smem_ptr_flag_bitsILi16EEENSW_INSB_IJNSB_IJNSC_ILi8EEES1C_EEENSB_IJSJ_SE_EEENSB_IJSE_NSC_ILi28EEEEEEEEENSB_IJNSB_IJSJ_NSC_ILi256EEEEEENSB_IJSE_SY_EEENSB_IJSY_NSC_ILi2048EEEEEEEEEEEEEvEENS15_INSA_23SM90_TMA_LOAD_MULTICASTES1P_vEEEENS_8epilogue10collective6detail29Sm90TmaWarpSpecializedAdapterINS1V_15DefaultEpilogueISM_NSB_IJNSB_IJllllEEESE_SY_EEES20_NS1U_6thread17LinearCombinationISM_Li1EffLNS21_9ScaleType4KindE0ELNS_15FloatRoundStyleE2ESM_EENS_4gemm15EpilogueDefaultEEEEEvvEEEEvNT_6ParamsE,"",@"SHT_CUDA_INFO"
	.sectionflags	@""
	.align	4


	//----- nvinfo : EIATTR_CUDA_API_VERSION
	.align		4
        /*0000*/ 	.byte	0x04, 0x37
        /*0002*/ 	.short	(.L_18 - .L_17)
.L_17:
        /*0004*/ 	.word	0x00000082


	//----- nvinfo : EIATTR_KPARAM_INFO
	.align		4
.L_18:
        /*0008*/ 	.byte	0x04, 0x17
        /*000a*/ 	.short	(.L_20 - .L_19)
.L_19:
        /*000c*/ 	.word	0x00000000
        /*0010*/ 	.short	0x0000
        /*0012*/ 	.short	0x0070
        /*0014*/ 	.byte	0x00, 0xf0, 0x01, 0x10


	//----- nvinfo : EIATTR_SPARSE_MMA_MASK
	.align		4
.L_20:
        /*0018*/ 	.byte	0x03, 0x50
        /*001a*/ 	.short	0x0000


	//----- nvinfo : EIATTR_MAXREG_COUNT
	.align		4
        /*001c*/ 	.byte	0x03, 0x1b
        /*001e*/ 	.short	0x00ff


	//----- nvinfo : EIATTR_NUM_BARRIERS
	.align		4
        /*0020*/ 	.byte	0x02, 0x4c
        /*0022*/ 	.byte	0x01
	.zero		1


	//----- nvinfo : EIATTR_MERCURY_ISA_VERSION
	.align		4
        /*0024*/ 	.byte	0x03, 0x5f
        /*0026*/ 	.short	0x0101


	//----- nvinfo : EIATTR_COOP_GROUP_MASK_REGIDS
	.align		4
        /*0028*/ 	.byte	0x04, 0x29
        /*002a*/ 	.short	(.L_22 - .L_21)


	//   ....[0]....
.L_21:
        /*002c*/ 	.word	0xffffffff


	//   ....[1]....
        /*0030*/ 	.word	0xffffffff


	//   ....[2]....
        /*0034*/ 	.word	0xffffffff


	//   ....[3]....
        /*0038*/ 	.word	0xffffffff


	//----- nvinfo : EIATTR_COOP_GROUP_INSTR_OFFSETS
	.align		4
.L_22:
        /*003c*/ 	.byte	0x04, 0x28
        /*003e*/ 	.short	(.L_24 - .L_23)


	//   ....[0]....
.L_23:
        /*0040*/ 	.word	0x00000070


	//   ....[1]....
        /*0044*/ 	.word	0x00000080


	//   ....[2]....
        /*0048*/ 	.word	0x00000140


	//   ....[3]....
        /*004c*/ 	.word	0x000009d0


	//----- nvinfo : EIATTR_MBARRIER_INSTR_OFFSETS
	.align		4
.L_24:
        /*0050*/ 	.byte	0x04, 0x39
        /*0052*/ 	.short	(.L_26 - .L_25)


	//   ....[0]....
.L_25:
        /*0054*/ 	.word	0x00000310
        /*0058*/ 	.word	0x000000ff
        /*005c*/ 	.word	0x00038000
        /*0060*/ 	.short	0x0100
        /*0062*/ 	.byte	0x08
	.zero		1


	//   ....[1]....
        /*0064*/ 	.word	0x00000320
        /*0068*/ 	.word	0x000000ff
        /*006c*/ 	.word	0x000380e0
        /*0070*/ 	.short	0x0100
        /*0072*/ 	.byte	0x08
	.zero		1


	//   ....[2]....
        /*0074*/ 	.word	0x00000330
        /*0078*/ 	.word	0x000000ff
        /*007c*/ 	.word	0x00038008
        /*0080*/ 	.short	0x0100
        /*0082*/ 	.byte	0x08
	.zero		1


	//   ....[3]....
        /*0084*/ 	.word	0x00000340
        /*0088*/ 	.word	0x000000ff
        /*008c*/ 	.word	0x000380e8
        /*0090*/ 	.short	0x0100
        /*0092*/ 	.byte	0x08
	.zero		1


	//   ....[4]....
        /*0094*/ 	.word	0x00000350
        /*0098*/ 	.word	0x000000ff
        /*009c*/ 	.word	0x00038010
        /*00a0*/ 	.short	0x0100
        /*00a2*/ 	.byte	0x08
	.zero		1


	//   ....[5]....
        /*00a4*/ 	.word	0x00000360
        /*00a8*/ 	.word	0x000000ff
        /*00ac*/ 	.word	0x000380f0
        /*00b0*/ 	.short	0x0100
        /*00b2*/ 	.byte	0x08
	.zero		1


	//   ....[6]....
        /*00b4*/ 	.word	0x00000370
        /*00b8*/ 	.word	0x000000ff
        /*00bc*/ 	.word	0x00038018
        /*00c0*/ 	.short	0x0100
        /*00c2*/ 	.byte	0x08
	.zero		1


	//   ....[7]....
        /*00c4*/ 	.word	0x00000380
        /*00c8*/ 	.word	0x000000ff
        /*00cc*/ 	.word	0x000380f8
        /*00d0*/ 	.short	0x0100
        /*00d2*/ 	.byte	0x08
	.zero		1


	//   ....[8]....
        /*00d4*/ 	.word	0x00000390
        /*00d8*/ 	.word	0x000000ff
        /*00dc*/ 	.word	0x00038020
        /*00e0*/ 	.short	0x0100
        /*00e2*/ 	.byte	0x08
	.zero		1


	//   ....[9]....
        /*00e4*/ 	.word	0x000003a0
        /*00e8*/ 	.word	0x000000ff
        /*00ec*/ 	.word	0x00038100
        /*00f0*/ 	.short	0x0100
        /*00f2*/ 	.byte	0x08
	.zero		1


	//   ....[10]....
        /*00f4*/ 	.word	0x000003b0
        /*00f8*/ 	.word	0x000000ff
        /*00fc*/ 	.word	0x00038028
        /*0100*/ 	.short	0x0100
        /*0102*/ 	.byte	0x08
	.zero		1


	//   ....[11]....
        /*0104*/ 	.word	0x000003c0
        /*0108*/ 	.word	0x000000ff
        /*010c*/ 	.word	0x00038108
        /*0110*/ 	.short	0x0100
        /*0112*/ 	.byte	0x08
	.zero		1


	//   ....[12]....
        /*0114*/ 	.word	0x000003d0
        /*0118*/ 	.word	0x000000ff
        /*011c*/ 	.word	0x00038030
        /*0120*/ 	.short	0x0100
        /*0122*/ 	.byte	0x08
	.zero		1


	//   ....[13]....
        /*0124*/ 	.word	0x000003e0
        /*0128*/ 	.word	0x000000ff
        /*012c*/ 	.word	0x00038110
        /*0130*/ 	.short	0x0100
        /*0132*/ 	.byte	0x08
	.zero		1


	//   ....[14]....
        /*0134*/ 	.word	0x000003f0
        /*0138*/ 	.word	0x000000ff
        /*013c*/ 	.word	0x00038038
        /*0140*/ 	.short	0x0100
        /*0142*/ 	.byte	0x08
	.zero		1


	//   ....[15]....
        /*0144*/ 	.word	0x00000400
        /*0148*/ 	.word	0x000000ff
        /*014c*/ 	.word	0x00038118
        /*0150*/ 	.short	0x0100
        /*0152*/ 	.byte	0x08
	.zero		1


	//   ....[16]....
        /*0154*/ 	.word	0x00000410
        /*0158*/ 	.word	0x000000ff
        /*015c*/ 	.word	0x00038040
        /*0160*/ 	.short	0x0100
        /*0162*/ 	.byte	0x08
	.zero		1


	//   ....[17]....
        /*0164*/ 	.word	0x00000420
        /*0168*/ 	.word	0x000000ff
        /*016c*/ 	.word	0x00038120
        /*0170*/ 	.short	0x0100
        /*0172*/ 	.byte	0x08
	.zero		1


	//   ....[18]....
        /*0174*/ 	.word	0x00000430
        /*0178*/ 	.word	0x000000ff
        /*017c*/ 	.word	0x00038048
        /*0180*/ 	.short	0x0100
        /*0182*/ 	.byte	0x08
	.zero		1


	//   ....[19]....
        /*0184*/ 	.word	0x00000440
        /*0188*/ 	.word	0x000000ff
        /*018c*/ 	.word	0x00038128
        /*0190*/ 	.short	0x0100
        /*0192*/ 	.byte	0x08
	.zero		1


	//   ....[20]....
        /*0194*/ 	.word	0x00000450
        /*0198*/ 	.word	0x000000ff
        /*019c*/ 	.word	0x00038050
        /*01a0*/ 	.short	0x0100
        /*01a2*/ 	.byte	0x08
	.zero		1


	//   ....[21]....
        /*01a4*/ 	.word	0x00000460
        /*01a8*/ 	.word	0x000000ff
        /*01ac*/ 	.word	0x00038130
        /*01b0*/ 	.short	0x0100
        /*01b2*/ 	.byte	0x08
	.zero		1


	//   ....[22]....
        /*01b4*/ 	.word	0x00000470
        /*01b8*/ 	.word	0x000000ff
        /*01bc*/ 	.word	0x00038058
        /*01c0*/ 	.short	0x0100
        /*01c2*/ 	.byte	0x08
	.zero		1


	//   ....[23]....
        /*01c4*/ 	.word	0x00000480
        /*01c8*/ 	.word	0x000000ff
        /*01cc*/ 	.word	0x00038138
        /*01d0*/ 	.short	0x0100
        /*01d2*/ 	.byte	0x08
	.zero		1


	//   ....[24]....
        /*01d4*/ 	.word	0x00000490
        /*01d8*/ 	.word	0x000000ff
        /*01dc*/ 	.word	0x00038060
        /*01e0*/ 	.short	0x0100
        /*01e2*/ 	.byte	0x08
	.zero		1


	//   ....[25]....
        /*01e4*/ 	.word	0x000004a0
        /*01e8*/ 	.word	0x000000ff
        /*01ec*/ 	.word	0x00038140
        /*01f0*/ 	.short	0x0100
        /*01f2*/ 	.byte	0x08
	.zero		1


	//   ....[26]....
        /*01f4*/ 	.word	0x000004b0
        /*01f8*/ 	.word	0x000000ff
        /*01fc*/ 	.word	0x00038068
        /*0200*/ 	.short	0x0100
        /*0202*/ 	.byte	0x08
	.zero		1


	//   ....[27]....
        /*0204*/ 	.word	0x000004c0
        /*0208*/ 	.word	0x000000ff
        /*020c*/ 	.word	0x00038148
        /*0210*/ 	.short	0x0100
        /*0212*/ 	.byte	0x08
	.zero		1


	//   ....[28]....
        /*0214*/ 	.word	0x000004d0
        /*0218*/ 	.word	0x000000ff
        /*021c*/ 	.word	0x00038070
        /*0220*/ 	.short	0x0100
        /*0222*/ 	.byte	0x08
	.zero		1


	//   ....[29]....
        /*0224*/ 	.word	0x000004e0
        /*0228*/ 	.word	0x000000ff
        /*022c*/ 	.word	0x00038150
        /*0230*/ 	.short	0x0100
        /*0232*/ 	.byte	0x08
	.zero		1


	//   ....[30]....
        /*0234*/ 	.word	0x000004f0
        /*0238*/ 	.word	0x000000ff
        /*023c*/ 	.word	0x00038078
        /*0240*/ 	.short	0x0100
        /*0242*/ 	.byte	0x08
	.zero		1


	//   ....[31]....
        /*0244*/ 	.word	0x00000500
        /*0248*/ 	.word	0x000000ff
        /*024c*/ 	.word	0x00038158
        /*0250*/ 	.short	0x0100
        /*0252*/ 	.byte	0x08
	.zero		1


	//   ....[32]....
        /*0254*/ 	.word	0x00000510
        /*0258*/ 	.word	0x000000ff
        /*025c*/ 	.word	0x00038080
        /*0260*/ 	.short	0x0100
        /*0262*/ 	.byte	0x08
	.zero		1


	//   ....[33]....
        /*0264*/ 	.word	0x00000520
        /*0268*/ 	.word	0x000000ff
        /*026c*/ 	.word	0x00038160
        /*0270*/ 	.short	0x0100
        /*0272*/ 	.byte	0x08
	.zero		1


	//   ....[34]....
        /*0274*/ 	.word	0x00000530
        /*0278*/ 	.word	0x000000ff
        /*027c*/ 	.word	0x00038088
        /*0280*/ 	.short	0x0100
        /*0282*/ 	.byte	0x08
	.zero		1


	//   ....[35]....
        /*0284*/ 	.word	0x00000540
        /*0288*/ 	.word	0x000000ff
        /*028c*/ 	.word	0x00038168
        /*0290*/ 	.short	0x0100
        /*0292*/ 	.byte	0x08
	.zero		1


	//   ....[36]....
        /*0294*/ 	.word	0x00000550
        /*0298*/ 	.word	0x000000ff
        /*029c*/ 	.word	0x00038090
        /*02a0*/ 	.short	0x0100
        /*02a2*/ 	.byte	0x08
	.zero		1


	//   ....[37]....
        /*02a4*/ 	.word	0x00000560
        /*02a8*/ 	.word	0x000000ff
        /*02ac*/ 	.word	0x00038170
        /*02b0*/ 	.short	0x0100
        /*02b2*/ 	.byte	0x08
	.zero		1


	//   ....[38]....
        /*02b4*/ 	.word	0x00000570
        /*02b8*/ 	.word	0x000000ff
        /*02bc*/ 	.word	0x00038098
        /*02c0*/ 	.short	0x0100
        /*02c2*/ 	.byte	0x08
	.zero		1


	//   ....[39]....
        /*02c4*/ 	.word	0x00000580
        /*02c8*/ 	.word	0x000000ff
        /*02cc*/ 	.word	0x00038178
        /*02d0*/ 	.short	0x0100
        /*02d2*/ 	.byte	0x08
	.zero		1


	//   ....[40]....
        /*02d4*/ 	.word	0x00000590
        /*02d8*/ 	.word	0x000000ff
        /*02dc*/ 	.word	0x000380a0
        /*02e0*/ 	.short	0x0100
        /*02e2*/ 	.byte	0x08
	.zero		1


	//   ....[41]....
        /*02e4*/ 	.word	0x000005a0
        /*02e8*/ 	.word	0x000000ff
        /*02ec*/ 	.word	0x00038180
        /*02f0*/ 	.short	0x0100
        /*02f2*/ 	.byte	0x08
	.zero		1


	//   ....[42]....
        /*02f4*/ 	.word	0x000005b0
        /*02f8*/ 	.word	0x000000ff
        /*02fc*/ 	.word	0x000380a8
        /*0300*/ 	.short	0x0100
        /*0302*/ 	.byte	0x08
	.zero		1


	//   ....[43]....
        /*0304*/ 	.word	0x000005c0
        /*0308*/ 	.word	0x000000ff
        /*030c*/ 	.word	0x00038188
        /*0310*/ 	.short	0x0100
        /*0312*/ 	.byte	0x08
	.zero		1


	//   ....[44]....
        /*0314*/ 	.word	0x000005d0
        /*0318*/ 	.word	0x000000ff
        /*031c*/ 	.word	0x000380b0
        /*0320*/ 	.short	0x0100
        /*0322*/ 	.byte	0x08
	.zero		1


	//   ....[45]....
        /*0324*/ 	.word	0x000005e0
        /*0328*/ 	.word	0x000000ff
        /*032c*/ 	.word	0x00038190
        /*0330*/ 	.short	0x0100
        /*0332*/ 	.byte	0x08
	.zero		1


	//   ....[46]....
        /*0334*/ 	.word	0x000005f0
        /*0338*/ 	.word	0x000000ff
        /*033c*/ 	.word	0x000380b8
        /*0340*/ 	.short	0x0100
        /*0342*/ 	.byte	0x08
	.zero		1


	//   ....[47]....
        /*0344*/ 	.word	0x00000600
        /*0348*/ 	.word	0x000000ff
        /*034c*/ 	.word	0x00038198
        /*0350*/ 	.short	0x0100
        /*0352*/ 	.byte	0x08
	.zero		1


	//   ....[48]....
        /*0354*/ 	.word	0x00000610
        /*0358*/ 	.word	0x000000ff
        /*035c*/ 	.word	0x000380c0
        /*0360*/ 	.short	0x0100
        /*0362*/ 	.byte	0x08
	.zero		1


	//   ....[49]....
        /*0364*/ 	.word	0x00000620
        /*0368*/ 	.word	0x000000ff
        /*036c*/ 	.word	0x000381a0
        /*0370*/ 	.short	0x0100
        /*0372*/ 	.byte	0x08
	.zero		1


	//   ....[50]....
        /*0374*/ 	.word	0x00000630
        /*0378*/ 	.word	0x000000ff
        /*037c*/ 	.word	0x000380c8
        /*0380*/ 	.short	0x0100
        /*0382*/ 	.byte	0x08
	.zero		1


	//   ....[51]....
        /*0384*/ 	.word	0x00000640
        /*0388*/ 	.word	0x000000ff
        /*038c*/ 	.word	0x000381a8
        /*0390*/ 	.short	0x0100
        /*0392*/ 	.byte	0x08
	.zero		1


	//   ....[52]....
        /*0394*/ 	.word	0x00000650
        /*0398*/ 	.word	0x000000ff
        /*039c*/ 	.word	0x000380d0
        /*03a0*/ 	.short	0x0100
        /*03a2*/ 	.byte	0x08
	.zero		1


	//   ....[53]....
        /*03a4*/ 	.word	0x00000660
        /*03a8*/ 	.word	0x000000ff
        /*03ac*/ 	.word	0x000381b0
        /*03b0*/ 	.short	0x0100
        /*03b2*/ 	.byte	0x08
	.zero		1


	//   ....[54]....
        /*03b4*/ 	.word	0x00000670
        /*03b8*/ 	.word	0x000000ff
        /*03bc*/ 	.word	0x000380d8
        /*03c0*/ 	.short	0x0100
        /*03c2*/ 	.byte	0x08
	.zero		1


	//   ....[55]....
        /*03c4*/ 	.word	0x00000680
        /*03c8*/ 	.word	0x000000ff
        /*03cc*/ 	.word	0x000381b8
        /*03d0*/ 	.short	0x0100
        /*03d2*/ 	.byte	0x08
	.zero		1


	//   ....[56]....
        /*03d4*/ 	.word	0x00000f40
        /*03d8*/ 	.word	0x00000008
        /*03dc*/ 	.word	0x00038000
        /*03e0*/ 	.short	0x010a
        /*03e2*/ 	.byte	0x3f
	.zero		1


	//   ....[57]....
        /*03e4*/ 	.word	0x00001240
        /*03e8*/ 	.word	0x0000000b
        /*03ec*/ 	.word	0x00038000
        /*03f0*/ 	.short	0x010a
        /*03f2*/ 	.byte	0x3f
	.zero		1


	//   ....[58]....
        /*03f4*/ 	.word	0x000013a0
        /*03f8*/ 	.word	0x0000000a
        /*03fc*/ 	.word	0x00000000
        /*0400*/ 	.short	0x0101
        /*0402*/ 	.byte	0x3f
	.zero		1


	//   ....[59]....
        /*0404*/ 	.word	0x000015e0
        /*0408*/ 	.word	0x00000008
        /*040c*/ 	.word	0x00000000
        /*0410*/ 	.short	0x0101
        /*0412*/ 	.byte	0x3f
	.zero		1


	//   ....[60]....
        /*0414*/ 	.word	0x00003dd0
        /*0418*/ 	.word	0x00000009
        /*041c*/ 	.word	0x000380e0
        /*0420*/ 	.short	0x010a
        /*0422*/ 	.byte	0x3f
	.zero		1


	//   ....[61]....
        /*0424*/ 	.word	0x000045e0
        /*0428*/ 	.word	0x00000002
        /*042c*/ 	.word	0x00000000
        /*0430*/ 	.short	0x010a
        /*0432*/ 	.byte	0x3f
	.zero		1


	//   ....[62]....
        /*0434*/ 	.word	0x00004690
        /*0438*/ 	.word	0x00000002
        /*043c*/ 	.word	0x00000000
        /*0440*/ 	.short	0x010a
        /*0442*/ 	.byte	0x3f
	.zero		1


	//   ....[63]....
        /*0444*/ 	.word	0x00004740
        /*0448*/ 	.word	0x00000002
        /*044c*/ 	.word	0x00000000
        /*0450*/ 	.short	0x010a
        /*0452*/ 	.byte	0x3f
	.zero		1


	//   ....[64]....
        /*0454*/ 	.word	0x000047f0
        /*0458*/ 	.word	0x00000002
        /*045c*/ 	.word	0x00000000
        /*0460*/ 	.short	0x010a
        /*0462*/ 	.byte	0x3f
	.zero		1


	//   ....[65]....
        /*0464*/ 	.word	0x000048a0
        /*0468*/ 	.word	0x00000002
        /*046c*/ 	.word	0x00000000
        /*0470*/ 	.short	0x010a
        /*0472*/ 	.byte	0x3f
	.zero		1


	//   ....[66]....
        /*0474*/ 	.word	0x00004950
        /*0478*/ 	.word	0x00000002
        /*047c*/ 	.word	0x00000000
        /*0480*/ 	.short	0x010a
        /*0482*/ 	.byte	0x3f
	.zero		1


	//   ....[67]....
        /*0484*/ 	.word	0x00004a00
        /*0488*/ 	.word	0x00000002
        /*048c*/ 	.word	0x00000000
        /*0490*/ 	.short	0x010a
        /*0492*/ 	.byte	0x3f
	.zero		1


	//   ....[68]....
        /*0494*/ 	.word	0x00004ab0
        /*0498*/ 	.word	0x00000002
        /*049c*/ 	.word	0x00000000
        /*04a0*/ 	.short	0x010a
        /*04a2*/ 	.byte	0x3f
	.zero		1


	//   ....[69]....
        /*04a4*/ 	.word	0x00004b60
        /*04a8*/ 	.word	0x00000002
        /*04ac*/ 	.word	0x00000000
        /*04b0*/ 	.short	0x010a
        /*04b2*/ 	.byte	0x3f
	.zero		1


	//   ....[70]....
        /*04b4*/ 	.word	0x00004c10
        /*04b8*/ 	.word	0x00000002
        /*04bc*/ 	.word	0x00000000
        /*04c0*/ 	.short	0x010a
        /*04c2*/ 	.byte	0x3f
	.zero		1


	//   ....[71]....
        /*04c4*/ 	.word	0x00004cc0
        /*04c8*/ 	.word	0x00000002
        /*04cc*/ 	.word	0x00000000
        /*04d0*/ 	.short	0x010a
        /*04d2*/ 	.byte	0x3f
	.zero		1


	//   ....[72]....
        /*04d4*/ 	.word	0x00004d70
        /*04d8*/ 	.word	0x00000002
        /*04dc*/ 	.word	0x00000000
        /*04e0*/ 	.short	0x010a
        /*04e2*/ 	.byte	0x3f
	.zero		1


	//   ....[73]....
        /*04e4*/ 	.word	0x00004e20
        /*04e8*/ 	.word	0x00000002
        /*04ec*/ 	.word	0x00000000
        /*04f0*/ 	.short	0x010a
        /*04f2*/ 	.byte	0x3f
	.zero		1


	//   ....[74]....
        /*04f4*/ 	.word	0x00004ed0
        /*04f8*/ 	.word	0x00000002
        /*04fc*/ 	.word	0x00000000
        /*0500*/ 	.short	0x010a
        /*0502*/ 	.byte	0x3f
	.zero		1


	//   ....[75]....
        /*0504*/ 	.word	0x00004f80
        /*0508*/ 	.word	0x00000002
        /*050c*/ 	.word	0x00000000
        /*0510*/ 	.short	0x010a
        /*0512*/ 	.byte	0x3f
	.zero		1


	//   ....[76]....
        /*0514*/ 	.word	0x00005030
        /*0518*/ 	.word	0x00000002
        /*051c*/ 	.word	0x00000000
        /*0520*/ 	.short	0x010a
        /*0522*/ 	.byte	0x3f
	.zero		1


	//   ....[77]....
        /*0524*/ 	.word	0x000050e0
        /*0528*/ 	.word	0x00000002
        /*052c*/ 	.word	0x00000000
        /*0530*/ 	.short	0x010a
        /*0532*/ 	.byte	0x3f
	.zero		1


	//   ....[78]....
        /*0534*/ 	.word	0x00005190
        /*0538*/ 	.word	0x00000002
        /*053c*/ 	.word	0x00000000
        /*0540*/ 	.short	0x010a
        /*0542*/ 	.byte	0x3f
	.zero		1


	//   ....[79]....
        /*0544*/ 	.word	0x00005240
        /*0548*/ 	.word	0x00000002
        /*054c*/ 	.word	0x00000000
        /*0550*/ 	.short	0x010a
        /*0552*/ 	.byte	0x3f
	.zero		1


	//   ....[80]....
        /*0554*/ 	.word	0x000052f0
        /*0558*/ 	.word	0x00000002
        /*055c*/ 	.word	0x00000000
        /*0560*/ 	.short	0x010a
        /*0562*/ 	.byte	0x3f
	.zero		1


	//   ....[81]....
        /*0564*/ 	.word	0x000053a0
        /*0568*/ 	.word	0x00000002
        /*056c*/ 	.word	0x00000000
        /*0570*/ 	.short	0x010a
        /*0572*/ 	.byte	0x3f
	.zero		1


	//   ....[82]....
        /*0574*/ 	.word	0x00005450
        /*0578*/ 	.word	0x00000002
        /*057c*/ 	.word	0x00000000
        /*0580*/ 	.short	0x010a
        /*0582*/ 	.byte	0x3f
	.zero		1


	//   ....[83]....
        /*0584*/ 	.word	0x00005500
        /*0588*/ 	.word	0x00000002
        /*058c*/ 	.word	0x00000000
        /*0590*/ 	.short	0x010a
        /*0592*/ 	.byte	0x3f
	.zero		1


	//   ....[84]....
        /*0594*/ 	.word	0x000055b0
        /*0598*/ 	.word	0x00000002
        /*059c*/ 	.word	0x00000000
        /*05a0*/ 	.short	0x010a
        /*05a2*/ 	.byte	0x3f
	.zero		1


	//   ....[85]....
        /*05a4*/ 	.word	0x00005660
        /*05a8*/ 	.word	0x00000002
        /*05ac*/ 	.word	0x00000000
        /*05b0*/ 	.short	0x010a
        /*05b2*/ 	.byte	0x3f
	.zero		1


	//   ....[86]....
        /*05b4*/ 	.word	0x00005710
        /*05b8*/ 	.word	0x00000002
        /*05bc*/ 	.word	0x00000000
        /*05c0*/ 	.short	0x010a
        /*05c2*/ 	.byte	0x3f
	.zero		1


	//   ....[87]....
        /*05c4*/ 	.word	0x000057c0
        /*05c8*/ 	.word	0x00000002
        /*05cc*/ 	.word	0x00000000
        /*05d0*/ 	.short	0x010a
        /*05d2*/ 	.byte	0x3f
	.zero		1


	//   ....[88]....
        /*05d4*/ 	.word	0x00005870
        /*05d8*/ 	.word	0x00000003
        /*05dc*/ 	.word	0x00000000
        /*05e0*/ 	.short	0x010a
        /*05e2*/ 	.byte	0x3f
	.zero		1


	//----- nvinfo : EIATTR_NUM_MBARRIERS
	.align		4
.L_26:
        /*05e4*/ 	.byte	0x03, 0x38
        /*05e6*/ 	.short	0x0038


	//----- nvinfo : EIATTR_EXIT_INSTR_OFFSETS
	.align		4
        /*05e8*/ 	.byte	0x04, 0x1c
        /*05ea*/ 	.short	(.L_28 - .L_27)


	//   ....[0]....
.L_27:
        /*05ec*/ 	.word	0x00000d70


	//   ....[1]....
        /*05f0*/ 	.word	0x00001740


	//   ....[2]....
        /*05f4*/ 	.word	0x00003120


	//   ....[3]....
        /*05f8*/ 	.word	0x00003150


	//   ....[4]....
        /*05fc*/ 	.word	0x00003ba0


	//   ....[5]....
        /*0600*/ 	.word	0x00003bd0


	//   ....[6]....
        /*0604*/ 	.word	0x00003bf0


	//   ....[7]....
        /*0608*/ 	.word	0x000044d0


	//   ....[8]....
        /*060c*/ 	.word	0x000058a0


	//----- nvinfo : EIATTR_MAX_THREADS
	.align		4
.L_28:
        /*0610*/ 	.byte	0x04, 0x05
        /*0612*/ 	.short	(.L_30 - .L_29)
.L_29:
        /*0614*/ 	.word	0x00000100
        /*0618*/ 	.word	0x00000001
        /*061c*/ 	.word	0x00000001


	//----- nvinfo : EIATTR_CRS_STACK_SIZE
	.align		4
.L_30:
        /*0620*/ 	.byte	0x04, 0x1e
        /*0622*/ 	.short	(.L_32 - .L_31)
.L_31:
        /*0624*/ 	.word	0x00000000


	//----- nvinfo : EIATTR_CBANK_PARAM_SIZE
	.align		4
.L_32:
        /*0628*/ 	.byte	0x03, 0x19
        /*062a*/ 	.short	0x0470


	//----- nvinfo : EIATTR_PARAM_CBANK
	.align		4
        /*062c*/ 	.byte	0x04, 0x0a
        /*062e*/ 	.short	(.L_34 - .L_33)
	.align		4
.L_33:
        /*0630*/ 	.word	index@(.nv.constant0._ZN7cutlass13device_kernelINS_4conv6kernel13ConvUniversalINS1_16ConvProblemShapeILNS1_8OperatorE0ELi3EEENS1_10collective14CollectiveConvINS1_46MainloopSm90TmaGmmaWarpSpecializedImplicitGemmILS5_0ELi28ELi3EN4cute5tupleIJNSA_1CILi2EEENSC_ILi1EEESE_EEENS1_36KernelImplicitTmaWarpSpecializedSm90ELi1EEENSB_IJNSC_ILi64EEESI_NSB_IJNSC_ILi32EEEEEEEEENS_10bfloat16_tESM_NSA_8TiledMMAINSA_8MMA_AtomIJNSA_4SM904GMMA27MMA_64x64x16_F32BF16BF16_SSILNSQ_5MajorE0ELSS_0ELNSQ_7ScaleInE1ELST_1EEEEEENSA_6LayoutINSB_IJSE_SE_SE_EEENSB_IJNSC_ILi0EEESY_SY_EEEEENSB_IJNSA_10UnderscoreES11_S11_EEEEENS7_6detail26Sm90ImplicitGemmTileTraitsINSA_20SM90_TMA_LOAD_IM2COLENSA_14ComposedLayoutINSA_7SwizzleILi2ELi4ELi3EEENSA_18smem_ptr_flag_bitsILi16EEENSW_INSB_IJNSB_IJNSC_ILi8EEES1C_EEENSB_IJSJ_SE_EEENSB_IJSE_NSC_ILi28EEEEEEEEENSB_IJNSB_IJSJ_NSC_ILi256EEEEEENSB_IJSE_SY_EEENSB_IJSY_NSC_ILi2048EEEEEEEEEEEEEvEENS15_INSA_23SM90_TMA_LOAD_MULTICASTES1P_vEEEENS_8epilogue10collective6detail29Sm90TmaWarpSpecializedAdapterINS1V_15DefaultEpilogueISM_NSB_IJNSB_IJllllEEESE_SY_EEES20_NS1U_6thread17LinearCombinationISM_Li1EffLNS21_9ScaleType4KindE0ELNS_15FloatRoundStyleE2ESM_EENS_4gemm15EpilogueDefaultEEEEEvvEEEEvNT_6ParamsE)
        /*0634*/ 	.short	0x0210
        /*0636*/ 	.short	0x0470


	//----- nvinfo : EIATTR_SW_WAR
	.align		4
.L_34:
        /*0638*/ 	.byte	0x04, 0x36
        /*063a*/ 	.short	(.L_36 - .L_35)
.L_35:
        /*063c*/ 	.word	0x00000008
.L_36:


//--------------------- .nv.callgraph             --------------------------
	.section	.nv.callgraph,"",@"SHT_CUDA_CALLGRAPH"
	.align	4
	.sectionentsize	8
	.align		4
        /*0000*/ 	.word	0x00000000
	.align		4
        /*0004*/ 	.word	0xffffffff
	.align		4
        /*0008*/ 	.word	0x00000000
	.align		4
        /*000c*/ 	.word	0xfffffffe
	.align		4
        /*0010*/ 	.word	0x00000000
	.align		4
        /*0014*/ 	.word	0xfffffffd
	.align		4
        /*0018*/ 	.word	0x00000000
	.align		4
        /*001c*/ 	.word	0xfffffffc


//--------------------- .nv.constant4             --------------------------
	.section	.nv.constant4,"a",@progbits
	.align	8
	.align		8
.nv.constant4:
        /*0000*/ 	.dword	_ZN39_INTERNAL_fd477698_4_k_cu_7d2df96d_29144cuda3std3__45__cpo5beginE
	.align		8
        /*0008*/ 	.dword	_ZN39_INTERNAL_fd477698_4_k_cu_7d2df96d_29144cuda3std3__45__cpo3endE
	.align		8
        /*0010*/ 	.dword	_ZN39_INTERNAL_fd477698_4_k_cu_7d2df96d_29144cuda3std3__45__cpo6cbeginE
	.align		8
        /*0018*/ 	.dword	_ZN39_INTERNAL_fd477698_4_k_cu_7d2df96d_29144cuda3std3__45__cpo4cendE
	.align		8
        /*0020*/ 	.dword	_ZN39_INTERNAL_fd477698_4_k_cu_7d2df96d_29144cuda3std3__441_GLOBAL__N__fd477698_4_k_cu_7d2df96d_29146ignoreE
	.align		8
        /*0028*/ 	.dword	_ZN39_INTERNAL_fd477698_4_k_cu_7d2df96d_29144cuda3std3__419piecewise_constructE
	.align		8
        /*0030*/ 	.dword	_ZN39_INTERNAL_fd477698_4_k_cu_7d2df96d_29144cuda3std3__48in_placeE
	.align		8
        /*0038*/ 	.dword	_ZN39_INTERNAL_fd477698_4_k_cu_7d2df96d_29144cuda3std6ranges3__45__cpo4swapE
	.align		8
        /*0040*/ 	.dword	_ZN39_INTERNAL_fd477698_4_k_cu_7d2df96d_29144cuda3std6ranges3__45__cpo9iter_moveE
	.align		8
        /*0048*/ 	.dword	_ZN39_INTERNAL_fd477698_4_k_cu_7d2df96d_29144cute7productE
	.align		8
        /*0050*/ 	.dword	_ZN39_INTERNAL_fd477698_4_k_cu_7d2df96d_29144cute1_E


//--------------------- .text._ZN7cutlass13device_kernelINS_4conv6kernel13ConvUniversalINS1_16ConvProblemShapeILNS1_8OperatorE0ELi3EEENS1_10collective14CollectiveConvINS1_46MainloopSm90TmaGmmaWarpSpecializedImplicitGemmILS5_0ELi28ELi3EN4cute5tupleIJNSA_1CILi2EEENSC_ILi1EEESE_EEENS1_36KernelImplicitTmaWarpSpecializedSm90ELi1EEENSB_IJNSC_ILi64EEESI_NSB_IJNSC_ILi32EEEEEEEEENS_10bfloat16_tESM_NSA_8TiledMMAINSA_8MMA_AtomIJNSA_4SM904GMMA27MMA_64x64x16_F32BF16BF16_SSILNSQ_5MajorE0ELSS_0ELNSQ_7ScaleInE1ELST_1EEEEEENSA_6LayoutINSB_IJSE_SE_SE_EEENSB_IJNSC_ILi0EEESY_SY_EEEEENSB_IJNSA_10UnderscoreES11_S11_EEEEENS7_6detail26Sm90ImplicitGemmTileTraitsINSA_20SM90_TMA_LOAD_IM2COLENSA_14ComposedLayoutINSA_7SwizzleILi2ELi4ELi3EEENSA_18smem_ptr_flag_bitsILi16EEENSW_INSB_IJNSB_IJNSC_ILi8EEES1C_EEENSB_IJSJ_SE_EEENSB_IJSE_NSC_ILi28EEEEEEEEENSB_IJNSB_IJSJ_NSC_ILi256EEEEEENSB_IJSE_SY_EEENSB_IJSY_NSC_ILi2048EEEEEEEEEEEEEvEENS15_INSA_23SM90_TMA_LOAD_MULTICASTES1P_vEEEENS_8epilogue10collective6detail29Sm90TmaWarpSpecializedAdapterINS1V_15DefaultEpilogueISM_NSB_IJNSB_IJllllEEESE_SY_EEES20_NS1U_6thread17LinearCombinationISM_Li1EffLNS21_9ScaleType4KindE0ELNS_15FloatRoundStyleE2ESM_EENS_4gemm15EpilogueDefaultEEEEEvvEEEEvNT_6ParamsE --------------------------
	.section	.text._ZN7cutlass13device_kernelINS_4conv6kernel13ConvUniversalINS1_16ConvProblemShapeILNS1_8OperatorE0ELi3EEENS1_10collective14CollectiveConvINS1_46MainloopSm90TmaGmmaWarpSpecializedImplicitGemmILS5_0ELi28ELi3EN4cute5tupleIJNSA_1CILi2EEENSC_ILi1EEESE_EEENS1_36KernelImplicitTmaWarpSpecializedSm90ELi1EEENSB_IJNSC_ILi64EEESI_NSB_IJNSC_ILi32EEEEEEEEENS_10bfloat16_tESM_NSA_8TiledMMAINSA_8MMA_AtomIJNSA_4SM904GMMA27MMA_64x64x16_F32BF16BF16_SSILNSQ_5MajorE0ELSS_0ELNSQ_7ScaleInE1ELST_1EEEEEENSA_6LayoutINSB_IJSE_SE_SE_EEENSB_IJNSC_ILi0EEESY_SY_EEEEENSB_IJNSA_10UnderscoreES11_S11_EEEEENS7_6detail26Sm90ImplicitGemmTileTraitsINSA_20SM90_TMA_LOAD_IM2COLENSA_14ComposedLayoutINSA_7SwizzleILi2ELi4ELi3EEENSA_18smem_ptr_flag_bitsILi16EEENSW_INSB_IJNSB_IJNSC_ILi8EEES1C_EEENSB_IJSJ_SE_EEENSB_IJSE_NSC_ILi28EEEEEEEEENSB_IJNSB_IJSJ_NSC_ILi256EEEEEENSB_IJSE_SY_EEENSB_IJSY_NSC_ILi2048EEEEEEEEEEEEEvEENS15_INSA_23SM90_TMA_LOAD_MULTICASTES1P_vEEEENS_8epilogue10collective6detail29Sm90TmaWarpSpecializedAdapterINS1V_15DefaultEpilogueISM_NSB_IJNSB_IJllllEEESE_SY_EEES20_NS1U_6thread17LinearCombinationISM_Li1EffLNS21_9ScaleType4KindE0ELNS_15FloatRoundStyleE2ESM_EENS_4gemm15EpilogueDefaultEEEEEvvEEEEvNT_6ParamsE,"ax",@progbits
	.align	128
.text._ZN7cutlass13device_kernelINS_4conv6kernel13ConvUniversalINS1_16ConvProblemShapeILNS1_8OperatorE0ELi3EEENS1_10collective14CollectiveConvINS1_46MainloopSm90TmaGmmaWarpSpecializedImplicitGemmILS5_0ELi28ELi3EN4cute5tupleIJNSA_1CILi2EEENSC_ILi1EEESE_EEENS1_36KernelImplicitTmaWarpSpecializedSm90ELi1EEENSB_IJNSC_ILi64EEESI_NSB_IJNSC_ILi32EEEEEEEEENS_10bfloat16_tESM_NSA_8TiledMMAINSA_8MMA_AtomIJNSA_4SM904GMMA27MMA_64x64x16_F32BF16BF16_SSILNSQ_5MajorE0ELSS_0ELNSQ_7ScaleInE1ELST_1EEEEEENSA_6LayoutINSB_IJSE_SE_SE_EEENSB_IJNSC_ILi0EEESY_SY_EEEEENSB_IJNSA_10UnderscoreES11_S11_EEEEENS7_6detail26Sm90ImplicitGemmTileTraitsINSA_20SM90_TMA_LOAD_IM2COLENSA_14ComposedLayoutINSA_7SwizzleILi2ELi4ELi3EEENSA_18smem_ptr_flag_bitsILi16EEENSW_INSB_IJNSB_IJNSC_ILi8EEES1C_EEENSB_IJSJ_SE_EEENSB_IJSE_NSC_ILi28EEEEEEEEENSB_IJNSB_IJSJ_NSC_ILi256EEEEEENSB_IJSE_SY_EEENSB_IJSY_NSC_ILi2048EEEEEEEEEEEEEvEENS15_INSA_23SM90_TMA_LOAD_MULTICASTES1P_vEEEENS_8epilogue10collective6detail29Sm90TmaWarpSpecializedAdapterINS1V_15DefaultEpilogueISM_NSB_IJNSB_IJllllEEESE_SY_EEES20_NS1U_6thread17LinearCombinationISM_Li1EffLNS21_9ScaleType4KindE0ELNS_15FloatRoundStyleE2ESM_EENS_4gemm15EpilogueDefaultEEEEEvvEEEEvNT_6ParamsE:
        .type           _ZN7cutlass13device_kernelINS_4conv6kernel13ConvUniversalINS1_16ConvProblemShapeILNS1_8OperatorE0ELi3EEENS1_10collective14CollectiveConvINS1_46MainloopSm90TmaGmmaWarpSpecializedImplicitGemmILS5_0ELi28ELi3EN4cute5tupleIJNSA_1CILi2EEENSC_ILi1EEESE_EEENS1_36KernelImplicitTmaWarpSpecializedSm90ELi1EEENSB_IJNSC_ILi64EEESI_NSB_IJNSC_ILi32EEEEEEEEENS_10bfloat16_tESM_NSA_8TiledMMAINSA_8MMA_AtomIJNSA_4SM904GMMA27MMA_64x64x16_F32BF16BF16_SSILNSQ_5MajorE0ELSS_0ELNSQ_7ScaleInE1ELST_1EEEEEENSA_6LayoutINSB_IJSE_SE_SE_EEENSB_IJNSC_ILi0EEESY_SY_EEEEENSB_IJNSA_10UnderscoreES11_S11_EEEEENS7_6detail26Sm90ImplicitGemmTileTraitsINSA_20SM90_TMA_LOAD_IM2COLENSA_14ComposedLayoutINSA_7SwizzleILi2ELi4ELi3EEENSA_18smem_ptr_flag_bitsILi16EEENSW_INSB_IJNSB_IJNSC_ILi8EEES1C_EEENSB_IJSJ_SE_EEENSB_IJSE_NSC_ILi28EEEEEEEEENSB_IJNSB_IJSJ_NSC_ILi256EEEEEENSB_IJSE_SY_EEENSB_IJSY_NSC_ILi2048EEEEEEEEEEEEEvEENS15_INSA_23SM90_TMA_LOAD_MULTICASTES1P_vEEEENS_8epilogue10collective6detail29Sm90TmaWarpSpecializedAdapterINS1V_15DefaultEpilogueISM_NSB_IJNSB_IJllllEEESE_SY_EEES20_NS1U_6thread17LinearCombinationISM_Li1EffLNS21_9ScaleType4KindE0ELNS_15FloatRoundStyleE2ESM_EENS_4gemm15EpilogueDefaultEEEEEvvEEEEvNT_6ParamsE,@function
        .size           _ZN7cutlass13device_kernelINS_4conv6kernel13ConvUniversalINS1_16ConvProblemShapeILNS1_8OperatorE0ELi3EEENS1_10collective14CollectiveConvINS1_46MainloopSm90TmaGmmaWarpSpecializedImplicitGemmILS5_0ELi28ELi3EN4cute5tupleIJNSA_1CILi2EEENSC_ILi1EEESE_EEENS1_36KernelImplicitTmaWarpSpecializedSm90ELi1EEENSB_IJNSC_ILi64EEESI_NSB_IJNSC_ILi32EEEEEEEEENS_10bfloat16_tESM_NSA_8TiledMMAINSA_8MMA_AtomIJNSA_4SM904GMMA27MMA_64x64x16_F32BF16BF16_SSILNSQ_5MajorE0ELSS_0ELNSQ_7ScaleInE1ELST_1EEEEEENSA_6LayoutINSB_IJSE_SE_SE_EEENSB_IJNSC_ILi0EEESY_SY_EEEEENSB_IJNSA_10UnderscoreES11_S11_EEEEENS7_6detail26Sm90ImplicitGemmTileTraitsINSA_20SM90_TMA_LOAD_IM2COLENSA_14ComposedLayoutINSA_7SwizzleILi2ELi4ELi3EEENSA_18smem_ptr_flag_bitsILi16EEENSW_INSB_IJNSB_IJNSC_ILi8EEES1C_EEENSB_IJSJ_SE_EEENSB_IJSE_NSC_ILi28EEEEEEEEENSB_IJNSB_IJSJ_NSC_ILi256EEEEEENSB_IJSE_SY_EEENSB_IJSY_NSC_ILi2048EEEEEEEEEEEEEvEENS15_INSA_23SM90_TMA_LOAD_MULTICASTES1P_vEEEENS_8epilogue10collective6detail29Sm90TmaWarpSpecializedAdapterINS1V_15DefaultEpilogueISM_NSB_IJNSB_IJllllEEESE_SY_EEES20_NS1U_6thread17LinearCombinationISM_Li1EffLNS21_9ScaleType4KindE0ELNS_15FloatRoundStyleE2ESM_EENS_4gemm15EpilogueDefaultEEEEEvvEEEEvNT_6ParamsE,(.L_x_124 - _ZN7cutlass13device_kernelINS_4conv6kernel13ConvUniversalINS1_16ConvProblemShapeILNS1_8OperatorE0ELi3EEENS1_10collective14CollectiveConvINS1_46MainloopSm90TmaGmmaWarpSpecializedImplicitGemmILS5_0ELi28ELi3EN4cute5tupleIJNSA_1CILi2EEENSC_ILi1EEESE_EEENS1_36KernelImplicitTmaWarpSpecializedSm90ELi1EEENSB_IJNSC_ILi64EEESI_NSB_IJNSC_ILi32EEEEEEEEENS_10bfloat16_tESM_NSA_8TiledMMAINSA_8MMA_AtomIJNSA_4SM904GMMA27MMA_64x64x16_F32BF16BF16_SSILNSQ_5MajorE0ELSS_0ELNSQ_7ScaleInE1ELST_1EEEEEENSA_6LayoutINSB_IJSE_SE_SE_EEENSB_IJNSC_ILi0EEESY_SY_EEEEENSB_IJNSA_10UnderscoreES11_S11_EEEEENS7_6detail26Sm90ImplicitGemmTileTraitsINSA_20SM90_TMA_LOAD_IM2COLENSA_14ComposedLayoutINSA_7SwizzleILi2ELi4ELi3EEENSA_18smem_ptr_flag_bitsILi16EEENSW_INSB_IJNSB_IJNSC_ILi8EEES1C_EEENSB_IJSJ_SE_EEENSB_IJSE_NSC_ILi28EEEEEEEEENSB_IJNSB_IJSJ_NSC_ILi256EEEEEENSB_IJSE_SY_EEENSB_IJSY_NSC_ILi2048EEEEEEEEEEEEEvEENS15_INSA_23SM90_TMA_LOAD_MULTICASTES1P_vEEEENS_8epilogue10collective6detail29Sm90TmaWarpSpecializedAdapterINS1V_15DefaultEpilogueISM_NSB_IJNSB_IJllllEEESE_SY_EEES20_NS1U_6thread17LinearCombinationISM_Li1EffLNS21_9ScaleType4KindE0ELNS_15FloatRoundStyleE2ESM_EENS_4gemm15EpilogueDefaultEEEEEvvEEEEvNT_6ParamsE)
        .other          _ZN7cutlass13device_kernelINS_4conv6kernel13ConvUniversalINS1_16ConvProblemShapeILNS1_8OperatorE0ELi3EEENS1_10collective14CollectiveConvINS1_46MainloopSm90TmaGmmaWarpSpecializedImplicitGemmILS5_0ELi28ELi3EN4cute5tupleIJNSA_1CILi2EEENSC_ILi1EEESE_EEENS1_36KernelImplicitTmaWarpSpecializedSm90ELi1EEENSB_IJNSC_ILi64EEESI_NSB_IJNSC_ILi32EEEEEEEEENS_10bfloat16_tESM_NSA_8TiledMMAINSA_8MMA_AtomIJNSA_4SM904GMMA27MMA_64x64x16_F32BF16BF16_SSILNSQ_5MajorE0ELSS_0ELNSQ_7ScaleInE1ELST_1EEEEEENSA_6LayoutINSB_IJSE_SE_SE_EEENSB_IJNSC_ILi0EEESY_SY_EEEEENSB_IJNSA_10UnderscoreES11_S11_EEEEENS7_6detail26Sm90ImplicitGemmTileTraitsINSA_20SM90_TMA_LOAD_IM2COLENSA_14ComposedLayoutINSA_7SwizzleILi2ELi4ELi3EEENSA_18smem_ptr_flag_bitsILi16EEENSW_INSB_IJNSB_IJNSC_ILi8EEES1C_EEENSB_IJSJ_SE_EEENSB_IJSE_NSC_ILi28EEEEEEEEENSB_IJNSB_IJSJ_NSC_ILi256EEEEEENSB_IJSE_SY_EEENSB_IJSY_NSC_ILi2048EEEEEEEEEEEEEvEENS15_INSA_23SM90_TMA_LOAD_MULTICASTES1P_vEEEENS_8epilogue10collective6detail29Sm90TmaWarpSpecializedAdapterINS1V_15DefaultEpilogueISM_NSB_IJNSB_IJllllEEESE_SY_EEES20_NS1U_6thread17LinearCombinationISM_Li1EffLNS21_9ScaleType4KindE0ELNS_15FloatRoundStyleE2ESM_EENS_4gemm15EpilogueDefaultEEEEEvvEEEEvNT_6ParamsE,@"STO_CUDA_ENTRY STV_DEFAULT"
_ZN7cutlass13device_kernelINS_4conv6kernel13ConvUniversalINS1_16ConvProblemShapeILNS1_8OperatorE0ELi3EEENS1_10collective14CollectiveConvINS1_46MainloopSm90TmaGmmaWarpSpecializedImplicitGemmILS5_0ELi28ELi3EN4cute5tupleIJNSA_1CILi2EEENSC_ILi1EEESE_EEENS1_36KernelImplicitTmaWarpSpecializedSm90ELi1EEENSB_IJNSC_ILi64EEESI_NSB_IJNSC_ILi32EEEEEEEEENS_10bfloat16_tESM_NSA_8TiledMMAINSA_8MMA_AtomIJNSA_4SM904GMMA27MMA_64x64x16_F32BF16BF16_SSILNSQ_5MajorE0ELSS_0ELNSQ_7ScaleInE1ELST_1EEEEEENSA_6LayoutINSB_IJSE_SE_SE_EEENSB_IJNSC_ILi0EEESY_SY_EEEEENSB_IJNSA_10UnderscoreES11_S11_EEEEENS7_6detail26Sm90ImplicitGemmTileTraitsINSA_20SM90_TMA_LOAD_IM2COLENSA_14ComposedLayoutINSA_7SwizzleILi2ELi4ELi3EEENSA_18smem_ptr_flag_bitsILi16EEENSW_INSB_IJNSB_IJNSC_ILi8EEES1C_EEENSB_IJSJ_SE_EEENSB_IJSE_NSC_ILi28EEEEEEEEENSB_IJNSB_IJSJ_NSC_ILi256EEEEEENSB_IJSE_SY_EEENSB_IJSY_NSC_ILi2048EEEEEEEEEEEEEvEENS15_INSA_23SM90_TMA_LOAD_MULTICASTES1P_vEEEENS_8epilogue10collective6detail29Sm90TmaWarpSpecializedAdapterINS1V_15DefaultEpilogueISM_NSB_IJNSB_IJllllEEESE_SY_EEES20_NS1U_6thread17LinearCombinationISM_Li1EffLNS21_9ScaleType4KindE0ELNS_15FloatRoundStyleE2ESM_EENS_4gemm15EpilogueDefaultEEEEEvvEEEEvNT_6ParamsE:
[----:B------:R-:W-:Y:S01]  /*0000*/  LDC R1, c[0x0][0x28] ;  /* 0x00000a00ff017b82 */ /* 0x000fe20000000800 */
[----:B------:R-:W0:Y:S01]  /*0010*/  S2R R8, SR_TID.X ;  /* 0x0000000000087919 */ /* 0x000e220000002100 */
[----:B------:R-:W-:Y:S01]  /*0020*/  ELECT P0, URZ, PT ;  /* 0x00000000003f782f */ /* 0x000fe20003800000 */
[----:B------:R-:W-:Y:S01]  /*0030*/  BSSY B0, `(.L_x_0) ;  /* 0x0000010000007945 */ /* 0x000fe20003800000 */
[----:B------:R-:W1:Y:S01]  /*0040*/  S2R R7, SR_CTAID.X ;  /* 0x0000000000077919 */ /* 0x000e620000002500 */
[--C-:B0-----:R-:W-:Y:S02]  /*0050*/  SHF.R.U32.HI R0, RZ, 0x5, R8.reuse ;  /* 0x00000005ff007819 */ /* 0x101fe40000011608 */
[----:B------:R-:W-:-:S03]  /*0060*/  SHF.R.U32.HI R11, RZ, 0x7, R8 ;  /* 0x00000007ff0b7819 */ /* 0x000fc60000011608 */
[----:B------:R-:W0:Y:S04]  /*0070*/  SHFL.IDX PT, R2, R0, RZ, 0x1f ;  /* 0x00001fff00027589 */ /* 0x000e2800000e0000 */
[----:B------:R-:W2:Y:S01]  /*0080*/  SHFL.IDX PT, R11, R11, RZ, 0x1f ;  /* 0x00001fff0b0b7589 */ /* 0x000ea200000e0000 */
[----:B0-----:R-:W-:-:S13]  /*0090*/  ISETP.NE.OR P0, PT, R2, RZ, !P0 ;  /* 0x000000ff0200720c */ /* 0x001fda0004705670 */
[----:B-12---:R-:W-:Y:S05]  /*00a0*/  @P0 BRA `(.L_x_1) ;  /* 0x0000000000200947 */ /* 0x006fea0003800000 */
[----:B------:R-:W-:Y:S02]  /*00b0*/  ULDC.64 UR4, c[0x0][0x198] ;  /* 0x0000660000047ab9 */ /* 0x000fe40000000a00 */
[----:B------:R-:W-:Y:S02]  /*00c0*/  UIADD3 UR6, UP0, UR4, 0xf0, URZ ;  /* 0x000000f004067890 */ /* 0x000fe4000ff1e03f */
[----:B------:R-:W-:Y:S02]  /*00d0*/  UIADD3 UR4, UP1, UR4, 0x270, URZ ;  /* 0x0000027004047890 */ /* 0x000fe4000ff3e03f */
[----:B------:R-:W-:Y:S02]  /*00e0*/  UIADD3.X UR7, URZ, UR5, URZ, UP0, !UPT ;  /* 0x000000053f077290 */ /* 0x000fe400087fe43f */
[----:B------:R-:W-:-:S07]  /*00f0*/  UIADD3.X UR5, URZ, UR5, URZ, UP1, !UPT ;  /* 0x000000053f057290 */ /* 0x000fce0008ffe43f */
[----:B------:R0:W-:Y:S02]  /*0100*/  UTMACCTL.PF [UR6] ;  /* 0x00000000060079b9 */ /* 0x0001e40008040000 */
[----:B------:R0:W-:Y:S02]  /*0110*/  UTMACCTL.PF [UR4] ;  /* 0x00000000040079b9 */ /* 0x0001e40008040000 */
[----:B0-----:R-:W-:Y:S01]  /*0120*/  NOP ;  /* 0x0000000000007918 */ /* 0x001fe20000000000 */
.L_x_1:
[----:B------:R-:W-:Y:S05]  /*0130*/  BSYNC B0 ;  /* 0x0000000000007941 */ /* 0x000fea0003800000 */
.L_x_0:
[----:B------:R-:W0:Y:S01]  /*0140*/  SHFL.IDX PT, R0, R0, RZ, 0x1f ;  /* 0x00001fff00007589 */ /* 0x000e2200000e0000 */
[----:B------:R-:W-:Y:S02]  /*0150*/  SHF.R.S32.HI R3, RZ, 0x1f, R8 ;  /* 0x0000001fff037819 */ /* 0x000fe40000011408 */
[----:B------:R-:W-:Y:S01]  /*0160*/  I2FP.F32.U32 R6, R7 ;  /* 0x0000000700067245 */ /* 0x000fe20000201000 */
[----:B------:R-:W1:Y:S01]  /*0170*/  S2R R10, SR_CTAID.Y ;  /* 0x00000000000a7919 */ /* 0x000e620000002600 */
[----:B------:R-:W-:-:S04]  /*0180*/  LEA.HI R3, R3, R8, RZ, 0x7 ;  /* 0x0000000803037211 */ /* 0x000fc800078f38ff */
[----:B------:R-:W-:-:S05]  /*0190*/  LOP3.LUT R3, R3, 0xffffff80, RZ, 0xc0, !PT ;  /* 0xffffff8003037812 */ /* 0x000fca00078ec0ff */
[----:B------:R-:W-:-:S05]  /*01a0*/  IMAD.IADD R9, R8, 0x1, -R3 ;  /* 0x0000000108097824 */ /* 0x000fca00078e0a03 */
[----:B------:R-:W-:-:S04]  /*01b0*/  SHF.R.S32.HI R4, RZ, 0x1f, R9 ;  /* 0x0000001fff047819 */ /* 0x000fc80000011409 */
[----:B------:R-:W-:Y:S02]  /*01c0*/  LEA.HI R4, R4, R9, RZ, 0x3 ;  /* 0x0000000904047211 */ /* 0x000fe400078f18ff */
[----:B0-----:R-:W-:Y:S02]  /*01d0*/  ISETP.NE.AND P0, PT, R0, RZ, PT ;  /* 0x000000ff0000720c */ /* 0x001fe40003f05270 */
[--C-:B------:R-:W-:Y:S02]  /*01e0*/  SHF.R.S32.HI R3, RZ, 0x3, R4.reuse ;  /* 0x00000003ff037819 */ /* 0x100fe40000011404 */
[----:B------:R-:W-:Y:S02]  /*01f0*/  SHF.R.S32.HI R4, RZ, 0x1f, R4 ;  /* 0x0000001fff047819 */ /* 0x000fe40000011404 */
[----:B------:R-:W-:-:S07]  /*0200*/  SHF.R.S32.HI R5, RZ, 0x1f, R0 ;  /* 0x0000001fff057819 */ /* 0x000fce0000011400 */
[----:B-1----:R-:W-:Y:S05]  /*0210*/  @P0 BRA `(.L_x_2) ;  /* 0x0000000400240947 */ /* 0x002fea0003800000 */
[----:B------:R-:W-:Y:S01]  /*0220*/  ELECT P0, URZ, PT ;  /* 0x00000000003f782f */ /* 0x000fe20003800000 */
[----:B------:R-:W-:-:S12]  /*0230*/  BSSY B0, `(.L_x_2) ;  /* 0x0000047000007945 */ /* 0x000fd80003800000 */
[----:B------:R-:W-:Y:S05]  /*0240*/  @!P0 BRA `(.L_x_3) ;  /* 0x0000000400148947 */ /* 0x000fea0003800000 */
[----:B------:R-:W0:Y:S01]  /*0250*/  S2UR UR8, SR_CgaCtaId ;  /* 0x00000000000879c3 */ /* 0x000e220000008800 */
[----:B------:R-:W-:Y:S01]  /*0260*/  UMOV UR4, 0x400 ;  /* 0x0000040000047882 */ /* 0x000fe20000000000 */
[----:B------:R-:W-:Y:S01]  /*0270*/  UMOV UR5, 0x1 ;  /* 0x0000000100057882 */ /* 0x000fe20000000000 */
[----:B------:R-:W-:Y:S02]  /*0280*/  UMOV UR6, 0x2 ;  /* 0x0000000200067882 */ /* 0x000fe40000000000 */
[----:B------:R-:W-:-:S04]  /*0290*/  UIADD3 UR6, -UR6, 0x100000, URZ ;  /* 0x0010000006067890 */ /* 0x000fc8000fffe13f */
[----:B------:R-:W-:Y:S02]  /*02a0*/  USHF.L.U32 UR7, UR6, 0xb, URZ ;  /* 0x0000000b06077899 */ /* 0x000fe4000800063f */
[----:B------:R-:W-:Y:S02]  /*02b0*/  USHF.L.U32 UR6, UR6, 0x1, URZ ;  /* 0x0000000106067899 */ /* 0x000fe4000800063f */
[----:B0-----:R-:W-:Y:S02]  /*02c0*/  ULEA UR8, UR8, UR4, 0x18 ;  /* 0x0000000408087291 */ /* 0x001fe4000f8ec03f */
[----:B------:R-:W-:-:S04]  /*02d0*/  UIADD3 UR4, -UR5, 0x100000, URZ ;  /* 0x0010000005047890 */ /* 0x000fc8000fffe13f */
[----:B------:R-:W-:Y:S02]  /*02e0*/  USHF.L.U32 UR5, UR4, 0xb, URZ ;  /* 0x0000000b04057899 */ /* 0x000fe4000800063f */
[----:B------:R-:W-:Y:S01]  /*02f0*/  USHF.L.U32 UR4, UR4, 0x1, URZ ;  /* 0x0000000104047899 */ /* 0x000fe2000800063f */
[----:B------:R-:W0:Y:S11]  /*0300*/  FENCE.VIEW.ASYNC.S ;  /* 0x00000000000073c6 */ /* 0x000e360000000000 */
[----:B0-----:R0:W1:Y:S01]  /*0310*/  SYNCS.EXCH.64 URZ, [UR8+0x38000], UR4 ;  /* 0x03800004083f75b2 */ /* 0x0010620008000100 */
[----:B------:R0:W2:Y:S01]  /*0320*/  SYNCS.EXCH.64 URZ, [UR8+0x380e0], UR6 ;  /* 0x0380e006083f75b2 */ /* 0x0000a20008000100 */
[----:B------:R0:W3:Y:S01]  /*0330*/  SYNCS.EXCH.64 URZ, [UR8+0x38008], UR4 ;  /* 0x03800804083f75b2 */ /* 0x0000e20008000100 */
[----:B------:R0:W4:Y:S01]  /*0340*/  SYNCS.EXCH.64 URZ, [UR8+0x380e8], UR6 ;  /* 0x0380e806083f75b2 */ /* 0x0001220008000100 */
[----:B------:R0:W0:Y:S01]  /*0350*/  SYNCS.EXCH.64 URZ, [UR8+0x38010], UR4 ;  /* 0x03801004083f75b2 */ /* 0x0000220008000100 */
        /* <DEDUP_REMOVED lines=51> */
[----:B-1234-:R-:W-:Y:S01]  /*0690*/  NOP ;  /* 0x0000000000007918 */ /* 0x01efe20000000000 */
.L_x_3:
[----:B0-----:R-:W-:Y:S05]  /*06a0*/  BSYNC B0 ;  /* 0x0000000000007941 */ /* 0x001fea0003800000 */
.L_x_2:
[----:B------:R-:W-:Y:S01]  /*06b0*/  ULDC UR4, c[0x0][0x150] ;  /* 0x0000540000047ab9 */ /* 0x000fe20000000800 */
[----:B------:R-:W-:Y:S01]  /*06c0*/  LEA.HI R4, R4, R3, RZ, 0x2 ;  /* 0x0000000304047211 */ /* 0x000fe200078f10ff */
[----:B------:R-:W-:Y:S01]  /*06d0*/  FMUL R6, R6, UR4 ;  /* 0x0000000406067c20 */ /* 0x000fe20008400000 */
[----:B------:R-:W-:Y:S01]  /*06e0*/  LEA.HI R5, R5, R0, RZ, 0x2 ;  /* 0x0000000005057211 */ /* 0x000fe200078f10ff */
[----:B------:R-:W-:Y:S01]  /*06f0*/  ULDC UR4, c[0x0][0x154] ;  /* 0x0000550000047ab9 */ /* 0x000fe20000000800 */
[----:B------:R-:W-:Y:S01]  /*0700*/  LOP3.LUT R4, R4, 0xfffffffc, RZ, 0xc0, !PT ;  /* 0xfffffffc04047812 */ /* 0x000fe200078ec0ff */
[----:B------:R-:W0:Y:S01]  /*0710*/  LDC R12, c[0x0][0x140] ;  /* 0x00005000ff0c7b82 */ /* 0x000e220000000800 */
[----:B------:R-:W-:Y:S01]  /*0720*/  LOP3.LUT R5, R5, 0x3ffffffc, RZ, 0xc0, !PT ;  /* 0x3ffffffc05057812 */ /* 0x000fe200078ec0ff */
[----:B------:R-:W1:Y:S01]  /*0730*/  F2I.U32.TRUNC.NTZ R6, R6 ;  /* 0x0000000600067305 */ /* 0x000e62000020f000 */
[----:B------:R-:W-:Y:S01]  /*0740*/  LOP3.LUT P0, RZ, R9, 0x7, RZ, 0xc0, !PT ;  /* 0x0000000709ff7812 */ /* 0x000fe2000780c0ff */
[----:B------:R-:W-:Y:S01]  /*0750*/  IMAD.IADD R4, R3, 0x1, -R4 ;  /* 0x0000000103047824 */ /* 0x000fe200078e0a04 */
[----:B------:R-:W-:Y:S01]  /*0760*/  I2FP.F32.U32 R3, R10 ;  /* 0x0000000a00037245 */ /* 0x000fe20000201000 */
[----:B------:R-:W-:Y:S01]  /*0770*/  IMAD.IADD R5, R0, 0x1, -R5 ;  /* 0x0000000100057824 */ /* 0x000fe200078e0a05 */
[----:B------:R-:W-:Y:S01]  /*0780*/  ISETP.NE.AND P3, PT, R11, 0x1, PT ;  /* 0x000000010b00780c */ /* 0x000fe20003f65270 */
[----:B------:R-:W-:Y:S01]  /*0790*/  NOP ;  /* 0x0000000000007918 */ /* 0x000fe20000000000 */
[----:B------:R-:W-:Y:S01]  /*07a0*/  NOP ;  /* 0x0000000000007918 */ /* 0x000fe20000000000 */
[----:B------:R-:W-:-:S02]  /*07b0*/  IMAD R5, R5, 0x4, R4 ;  /* 0x0000000405057824 */ /* 0x000fc400078e0204 */
[----:B------:R-:W-:Y:S01]  /*07c0*/  FMUL R4, R3, UR4 ;  /* 0x0000000403047c20 */ /* 0x000fe20008400000 */
[----:B------:R-:W-:Y:S02]  /*07d0*/  ULDC UR4, c[0x0][0x144] ;  /* 0x0000510000047ab9 */ /* 0x000fe40000000800 */
[----:B------:R-:W-:Y:S01]  /*07e0*/  LEA.HI R0, R5, R5, RZ, 0x1 ;  /* 0x0000000505007211 */ /* 0x000fe200078f08ff */
[----:B-1----:R-:W-:Y:S02]  /*07f0*/  IMAD.MOV R14, RZ, RZ, -R6 ;  /* 0x000000ffff0e7224 */ /* 0x002fe400078e0a06 */
[----:B------:R-:W1:Y:S01]  /*0800*/  F2I.U32.TRUNC.NTZ R4, R4 ;  /* 0x0000000400047305 */ /* 0x000e62000020f000 */
[----:B------:R-:W-:Y:S01]  /*0810*/  LOP3.LUT R0, R0, 0xfffffffe, RZ, 0xc0, !PT ;  /* 0xfffffffe00007812 */ /* 0x000fe200078ec0ff */
[----:B------:R-:W-:Y:S01]  /*0820*/  IMAD R3, R14, UR4, R7 ;  /* 0x000000040e037c24 */ /* 0x000fe2000f8e0207 */
[----:B------:R-:W-:-:S03]  /*0830*/  ULDC UR4, c[0x0][0x148] ;  /* 0x0000520000047ab9 */ /* 0x000fc60000000800 */
[----:B------:R-:W-:Y:S01]  /*0840*/  IMAD.IADD R0, R5, 0x1, -R0 ;  /* 0x0000000105007824 */ /* 0x000fe200078e0a00 */
[----:B0-----:R-:W-:-:S04]  /*0850*/  ISETP.EQ.U32.AND P1, PT, R12, 0x1, PT ;  /* 0x000000010c00780c */ /* 0x001fc80003f22070 */
[----:B------:R-:W-:Y:S01]  /*0860*/  ISETP.NE.AND P4, PT, R0, R3, PT ;  /* 0x000000030000720c */ /* 0x000fe20003f85270 */
[----:B------:R-:W-:Y:S01]  /*0870*/  IMAD.SHL.U32 R0, R5, 0x4, RZ ;  /* 0x0000000405007824 */ /* 0x000fe200078e00ff */
[----:B------:R-:W-:Y:S01]  /*0880*/  SHF.R.S32.HI R3, RZ, 0x1f, R2 ;  /* 0x0000001fff037819 */ /* 0x000fe20000011402 */
[----:B-1----:R-:W-:-:S03]  /*0890*/  IMAD.MOV R13, RZ, RZ, -R4 ;  /* 0x000000ffff0d7224 */ /* 0x002fc600078e0a04 */
[----:B------:R-:W-:Y:S01]  /*08a0*/  LEA.HI R3, R3, R2, RZ, 0x2 ;  /* 0x0000000203037211 */ /* 0x000fe200078f10ff */
[----:B------:R-:W-:Y:S01]  /*08b0*/  IMAD.MOV.U32 R4, RZ, RZ, 0x1 ;  /* 0x00000001ff047424 */ /* 0x000fe200078e00ff */
[----:B------:R-:W-:Y:S01]  /*08c0*/  LOP3.LUT R5, R5, 0xc, R0, 0x78, !PT ;  /* 0x0000000c05057812 */ /* 0x000fe200078e7800 */
[----:B------:R-:W-:Y:S01]  /*08d0*/  IMAD R13, R13, UR4, R10 ;  /* 0x000000040d0d7c24 */ /* 0x000fe2000f8e020a */
[----:B------:R-:W-:Y:S02]  /*08e0*/  LOP3.LUT R3, R3, 0xfffffffc, RZ, 0xc0, !PT ;  /* 0xfffffffc03037812 */ /* 0x000fe400078ec0ff */
[C---:B------:R-:W-:Y:S02]  /*08f0*/  ISETP.LT.U32.AND P0, PT, R5.reuse, 0x2, !P0 ;  /* 0x000000020500780c */ /* 0x040fe40004701070 */
[----:B------:R-:W-:Y:S01]  /*0900*/  @P4 LEA.HI R0, R5, R5, RZ, 0x1 ;  /* 0x0000000505004211 */ /* 0x000fe200078f08ff */
[----:B------:R-:W-:-:S03]  /*0910*/  IMAD.IADD R14, R2, 0x1, -R3 ;  /* 0x00000001020e7824 */ /* 0x000fc600078e0a03 */
[----:B------:R-:W-:Y:S02]  /*0920*/  @P4 SHF.R.S32.HI R0, RZ, 0x1, R0 ;  /* 0x00000001ff004819 */ /* 0x000fe40000011400 */
[----:B------:R-:W-:Y:S02]  /*0930*/  LOP3.LUT P2, RZ, R11, R14, RZ, 0xfc, !PT ;  /* 0x0000000e0bff7212 */ /* 0x000fe4000784fcff */
[----:B------:R-:W-:Y:S02]  /*0940*/  @P4 ISETP.NE.AND P5, PT, R0, R13, PT ;  /* 0x0000000d0000420c */ /* 0x000fe40003fa5270 */
[----:B------:R-:W-:Y:S02]  /*0950*/  SEL R3, RZ, 0x1, P2 ;  /* 0x00000001ff037807 */ /* 0x000fe40001000000 */
[----:B------:R-:W-:Y:S02]  /*0960*/  SEL R13, RZ, 0x1, !P0 ;  /* 0x00000001ff0d7807 */ /* 0x000fe40004000000 */
[----:B------:R-:W-:-:S02]  /*0970*/  @P4 SEL R4, RZ, 0x1, P5 ;  /* 0x00000001ff044807 */ /* 0x000fc40002800000 */
[----:B------:R-:W-:Y:S02]  /*0980*/  SEL R3, R3, 0x2, P3 ;  /* 0x0000000203037807 */ /* 0x000fe40001800000 */
[----:B------:R-:W-:Y:S01]  /*0990*/  LOP3.LUT R4, R4, R13, RZ, 0xc0, !PT ;  /* 0x0000000d04047212 */ /* 0x000fe200078ec0ff */
[----:B------:R-:W-:Y:S06]  /*09a0*/  @!P1 BRA `(.L_x_4) ;  /* 0x0000000000089947 */ /* 0x000fec0003800000 */
[----:B------:R-:W-:Y:S01]  /*09b0*/  UCGABAR_ARV ;  /* 0x00000000000079c7 */ /* 0x000fe20008000000 */
[----:B------:R-:W-:Y:S05]  /*09c0*/  BRA `(.L_x_5) ;  /* 0x0000000000047947 */ /* 0x000fea0003800000 */
.L_x_4:
[----:B------:R-:W-:Y:S01]  /*09d0*/  NOP ;  /* 0x0000000000007918 */ /* 0x000fe20000000000 */
.L_x_5:
[----:B------:R-:W-:Y:S01]  /*09e0*/  ULDC.64 UR4, c[0x0][0x618] ;  /* 0x0001860000047ab9 */ /* 0x000fe20000000a00 */
[----:B------:R-:W-:Y:S01]  /*09f0*/  ULDC.64 UR12, c[0x0][0x208] ;  /* 0x00008200000c7ab9 */ /* 0x000fe20000000a00 */
[----:B------:R-:W-:-:S04]  /*0a00*/  ISETP.NE.U32.AND P0, PT, RZ, UR4, PT ;  /* 0x00000004ff007c0c */ /* 0x000fc8000bf05070 */
[----:B------:R-:W-:-:S13]  /*0a10*/  ISETP.NE.AND.EX P0, PT, RZ, UR5, PT, P0 ;  /* 0x00000005ff007c0c */ /* 0x000fda000bf05300 */
[----:B------:R-:W-:Y:S05]  /*0a20*/  @!P0 BRA `(.L_x_6) ;  /* 0x00000000001c8947 */ /* 0x000fea0003800000 */
[----:B------:R-:W0:Y:S02]  /*0a30*/  LDC.64 R12, c[0x0][0x618] ;  /* 0x00018600ff0c7b82 */ /* 0x000e240000000a00 */
[----:B0-----:R-:W2:Y:S02]  /*0a40*/  LDG.E.64 R12, desc[UR12][R12.64] ;  /* 0x0000000c0c0c7981 */ /* 0x001ea4000c1e1b00 */
[----:B--2---:R-:W-:-:S04]  /*0a50*/  ISETP.NE.U32.AND P0, PT, R12, RZ, PT ;  /* 0x000000ff0c00720c */ /* 0x004fc80003f05070 */
[----:B------:R-:W-:-:S13]  /*0a60*/  ISETP.NE.AND.EX P0, PT, R13, RZ, PT, P0 ;  /* 0x000000ff0d00720c */ /* 0x000fda0003f05300 */
[----:B------:R-:W-:Y:S05]  /*0a70*/  @!P0 BRA `(.L_x_6) ;  /* 0x0000000000088947 */ /* 0x000fea0003800000 */
[----:B------:R0:W5:Y:S01]  /*0a80*/  LD.E R0, desc[UR12][R12.64] ;  /* 0x0000000c0c007980 */ /* 0x000162000c101900 */
[----:B------:R-:W-:Y:S05]  /*0a90*/  BRA `(.L_x_7) ;  /* 0x0000000000207947 */ /* 0x000fea0003800000 */
.L_x_6:
[----:B------:R-:W-:Y:S02]  /*0aa0*/  ULDC.64 UR4, c[0x0][0x608] ;  /* 0x0001820000047ab9 */ /* 0x000fe40000000a00 */
[----:B------:R-:W-:-:S04]  /*0ab0*/  ISETP.NE.U32.AND P0, PT, RZ, UR4, PT ;  /* 0x00000004ff007c0c */ /* 0x000fc8000bf05070 */
[----:B------:R-:W-:-:S13]  /*0ac0*/  ISETP.NE.AND.EX P0, PT, RZ, UR5, PT, P0 ;  /* 0x00000005ff007c0c */ /* 0x000fda000bf05300 */
[----:B------:R-:W-:Y:S05]  /*0ad0*/  @!P0 BRA `(.L_x_8) ;  /* 0x00000000000c8947 */ /* 0x000fea0003800000 */
[----:B------:R-:W0:Y:S02]  /*0ae0*/  LDC.64 R12, c[0x0][0x608] ;  /* 0x00018200ff0c7b82 */ /* 0x000e240000000a00 */
[----:B0-----:R1:W5:Y:S01]  /*0af0*/  LDG.E R0, desc[UR12][R12.64] ;  /* 0x0000000c0c007981 */ /* 0x001362000c1e1900 */
[----:B------:R-:W-:Y:S05]  /*0b00*/  BRA `(.L_x_7) ;  /* 0x0000000000047947 */ /* 0x000fea0003800000 */
.L_x_8:
[----:B------:R-:W2:Y:S02]  /*0b10*/  LDC R0, c[0x0][0x600] ;  /* 0x00018000ff007b82 */ /* 0x000ea40000000800 */
.L_x_7:
[----:B------:R-:W-:Y:S02]  /*0b20*/  ULDC.64 UR4, c[0x0][0x620] ;  /* 0x0001880000047ab9 */ /* 0x000fe40000000a00 */
[----:B------:R-:W-:-:S04]  /*0b30*/  ISETP.NE.U32.AND P0, PT, RZ, UR4, PT ;  /* 0x00000004ff007c0c */ /* 0x000fc8000bf05070 */
[----:B------:R-:W-:-:S13]  /*0b40*/  ISETP.NE.AND.EX P0, PT, RZ, UR5, PT, P0 ;  /* 0x00000005ff007c0c */ /* 0x000fda000bf05300 */
[----:B------:R-:W-:Y:S05]  /*0b50*/  @!P0 BRA `(.L_x_9) ;  /* 0x00000000001c8947 */ /* 0x000fea0003800000 */
[----:B01----:R-:W0:Y:S02]  /*0b60*/  LDC.64 R12, c[0x0][0x620] ;  /* 0x00018800ff0c7b82 */ /* 0x003e240000000a00 */
[----:B0-----:R-:W3:Y:S02]  /*0b70*/  LDG.E.64 R12, desc[UR12][R12.64] ;  /* 0x0000000c0c0c7981 */ /* 0x001ee4000c1e1b00 */
[----:B---3--:R-:W-:-:S04]  /*0b80*/  ISETP.NE.U32.AND P0, PT, R12, RZ, PT ;  /* 0x000000ff0c00720c */ /* 0x008fc80003f05070 */
[----:B------:R-:W-:-:S13]  /*0b90*/  ISETP.NE.AND.EX P0, PT, R13, RZ, PT, P0 ;  /* 0x000000ff0d00720c */ /* 0x000fda0003f05300 */
[----:B------:R-:W-:Y:S05]  /*0ba0*/  @!P0 BRA `(.L_x_9) ;  /* 0x0000000000088947 */ /* 0x000fea0003800000 */
[----:B------:R0:W5:Y:S01]  /*0bb0*/  LD.E R2, desc[UR12][R12.64] ;  /* 0x0000000c0c027980 */ /* 0x000162000c101900 */
[----:B------:R-:W-:Y:S05]  /*0bc0*/  BRA `(.L_x_10) ;  /* 0x0000000000207947 */ /* 0x000fea0003800000 */
.L_x_9:
[----:B------:R-:W-:Y:S02]  /*0bd0*/  ULDC.64 UR4, c[0x0][0x610] ;  /* 0x0001840000047ab9 */ /* 0x000fe40000000a00 */
[----:B------:R-:W-:-:S04]  /*0be0*/  ISETP.NE.U32.AND P0, PT, RZ, UR4, PT ;  /* 0x00000004ff007c0c */ /* 0x000fc8000bf05070 */
[----:B------:R-:W-:-:S13]  /*0bf0*/  ISETP.NE.AND.EX P0, PT, RZ, UR5, PT, P0 ;  /* 0x00000005ff007c0c */ /* 0x000fda000bf05300 */
[----:B------:R-:W-:Y:S05]  /*0c00*/  @!P0 BRA `(.L_x_11) ;  /* 0x00000000000c8947 */ /* 0x000fea0003800000 */
[----:B01----:R-:W0:Y:S02]  /*0c10*/  LDC.64 R12, c[0x0][0x610] ;  /* 0x00018400ff0c7b82 */ /* 0x003e240000000a00 */
[----:B0-----:R1:W5:Y:S01]  /*0c20*/  LDG.E R2, desc[UR12][R12.64] ;  /* 0x0000000c0c027981 */ /* 0x001362000c1e1900 */
[----:B------:R-:W-:Y:S05]  /*0c30*/  BRA `(.L_x_10) ;  /* 0x0000000000047947 */ /* 0x000fea0003800000 */
.L_x_11:
[----:B------:R-:W3:Y:S02]  /*0c40*/  LDC R2, c[0x0][0x604] ;  /* 0x00018100ff027b82 */ /* 0x000ee40000000800 */
.L_x_10:
[----:B------:R-:W4:Y:S01]  /*0c50*/  LDC R6, c[0x0][0x3e8] ;  /* 0x0000fa00ff067b82 */ /* 0x000f220000000800 */
[----:B------:R-:W-:Y:S01]  /*0c60*/  ULDC UR4, c[0x0][0x3dc] ;  /* 0x0000f70000047ab9 */ /* 0x000fe20000000800 */
[----:B------:R-:W-:Y:S01]  /*0c70*/  ULDC.64 UR6, c[0x0][0x3e0] ;  /* 0x0000f80000067ab9 */ /* 0x000fe20000000a00 */
[----:B------:R-:W-:Y:S02]  /*0c80*/  UIADD3 UR4, UR4, 0x1f, URZ ;  /* 0x0000001f04047890 */ /* 0x000fe4000fffe03f */
[----:B------:R-:W-:Y:S02]  /*0c90*/  UIMAD UR6, UR7, UR6, URZ ;  /* 0x00000006070672a4 */ /* 0x000fe4000f8e023f */
[----:B------:R-:W-:-:S04]  /*0ca0*/  USHF.R.S32.HI UR5, URZ, 0x1f, UR4 ;  /* 0x0000001f3f057899 */ /* 0x000fc80008011404 */
[----:B------:R-:W-:-:S04]  /*0cb0*/  ULEA.HI UR5, UR5, UR4, URZ, 0x5 ;  /* 0x0000000405057291 */ /* 0x000fc8000f8f283f */
[----:B------:R-:W-:Y:S01]  /*0cc0*/  USHF.R.S32.HI UR15, URZ, 0x5, UR5 ;  /* 0x000000053f0f7899 */ /* 0x000fe20008011405 */
[----:B----4-:R-:W-:-:S05]  /*0cd0*/  IMAD R6, R6, UR6, RZ ;  /* 0x0000000606067c24 */ /* 0x010fca000f8e02ff */
[----:B------:R-:W-:Y:S01]  /*0ce0*/  IMAD R6, R6, UR15, RZ ;  /* 0x0000000f06067c24 */ /* 0x000fe2000f8e02ff */
[----:B------:R-:W-:Y:S06]  /*0cf0*/  @!P1 BRA `(.L_x_12) ;  /* 0x00000000000c9947 */ /* 0x000fec0003800000 */
[----:B------:R-:W-:Y:S01]  /*0d00*/  UCGABAR_WAIT ;  /* 0x0000000000007dc7 */ /* 0x000fe20008000000 */
[----:B------:R-:W-:Y:S01]  /*0d10*/  CCTL.IVALL ;  /* 0x00000000ff00798f */ /* 0x000fe20002000000 */
[----:B------:R-:W-:Y:S05]  /*0d20*/  BRA `(.L_x_13) ;  /* 0x0000000000047947 */ /* 0x000fea0003800000 */
.L_x_12:
[----:B------:R-:W-:Y:S06]  /*0d30*/  BAR.SYNC.DEFER_BLOCKING 0x0 ;  /* 0x0000000000007b1d */ /* 0x000fec0000010000 */
.L_x_13:
[----:B------:R-:W-:-:S13]  /*0d40*/  ISETP.NE.AND P0, PT, R11, RZ, PT ;  /* 0x000000ff0b00720c */ /* 0x000fda0003f05270 */
[----:B------:R-:W-:Y:S05]  /*0d50*/  @!P0 BRA `(.L_x_14) ;  /* 0x0000002c00a08947 */ /* 0x000fea0003800000 */
[----:B------:R-:W-:-:S13]  /*0d60*/  ISETP.NE.AND P0, PT, R11, 0x1, PT ;  /* 0x000000010b00780c */ /* 0x000fda0003f05270 */
[----:B------:R-:W-:Y:S05]  /*0d70*/  @P0 EXIT ;  /* 0x000000000000094d */ /* 0x000fea0003800000 */
[----:B------:R-:W-:Y:S01]  /*0d80*/  ISETP.GE.AND P0, PT, R6, 0x1, PT ;  /* 0x000000010600780c */ /* 0x000fe20003f06270 */
[----:B------:R-:W-:Y:S01]  /*0d90*/  UMOV UR4, URZ ;  /* 0x0000003f00047c82 */ /* 0x000fe20008000000 */
[----:B------:R-:W-:Y:S02]  /*0da0*/  CS2R R54, SRZ ;  /* 0x0000000000367805 */ /* 0x000fe4000001ff00 */
[----:B------:R-:W-:Y:S02]  /*0db0*/  CS2R R24, SRZ ;  /* 0x0000000000187805 */ /* 0x000fe4000001ff00 */
[----:B------:R-:W-:Y:S02]  /*0dc0*/  CS2R R26, SRZ ;  /* 0x00000000001a7805 */ /* 0x000fe4000001ff00 */
[----:B------:R-:W-:Y:S02]  /*0dd0*/  CS2R R28, SRZ ;  /* 0x00000000001c7805 */ /* 0x000fe4000001ff00 */
[----:B------:R-:W-:-:S02]  /*0de0*/  CS2R R30, SRZ ;  /* 0x00000000001e7805 */ /* 0x000fc4000001ff00 */
[----:B------:R-:W-:Y:S02]  /*0df0*/  CS2R R32, SRZ ;  /* 0x0000000000207805 */ /* 0x000fe4000001ff00 */
        /* <DEDUP_REMOVED lines=9> */
[----:B------:R-:W-:Y:S01]  /*0e90*/  CS2R R52, SRZ ;  /* 0x0000000000347805 */ /* 0x000fe2000001ff00 */
[----:B------:R-:W-:Y:S06]  /*0ea0*/  @!P0 BRA `(.L_x_15) ;  /* 0x0000000000788947 */ /* 0x000fec0003800000 */
[----:B------:R-:W-:-:S04]  /*0eb0*/  LOP3.LUT R7, R3, 0x1, RZ, 0xfc, !PT ;  /* 0x0000000103077812 */ /* 0x000fc800078efcff */
[----:B------:R-:W-:-:S13]  /*0ec0*/  ISETP.NE.AND P0, PT, R7, 0x3, PT ;  /* 0x000000030700780c */ /* 0x000fda0003f05270 */
[----:B------:R-:W-:Y:S05]  /*0ed0*/  @!P0 BRA `(.L_x_16) ;  /* 0x0000000000048947 */ /* 0x000fea0003800000 */
[----:B------:R-:W-:Y:S01]  /*0ee0*/  BPT.TRAP 0x1 ;  /* 0x000000040000795c */ /* 0x000fe20000300000 */
.L_x_16:
[----:B------:R-:W4:Y:S01]  /*0ef0*/  S2UR UR5, SR_CgaCtaId ;  /* 0x00000000000579c3 */ /* 0x000f220000008800 */
[----:B------:R-:W-:Y:S01]  /*0f00*/  SHF.L.U32 R7, RZ, 0x1f, RZ ;  /* 0x0000001fff077819 */ /* 0x000fe200000006ff */
[----:B------:R-:W-:Y:S02]  /*0f10*/  UMOV UR4, 0x400 ;  /* 0x0000040000047882 */ /* 0x000fe40000000000 */
[----:B----4-:R-:W-:-:S12]  /*0f20*/  ULEA UR4, UR5, UR4, 0x18 ;  /* 0x0000000405047291 */ /* 0x010fd8000f8ec03f */
.L_x_17:
[----:B----4-:R-:W-:-:S04]  /*0f30*/  IMAD.U32 R8, RZ, RZ, UR4 ;  /* 0x00000004ff087e24 */ /* 0x010fc8000f8e00ff */
[----:B------:R4:W0:Y:S03]  /*0f40*/  SYNCS.PHASECHK.TRANS64.TRYWAIT P0, [R8+URZ+0x38000], R7 ;  /* 0x03800007080075a7 */ /* 0x000826000800017f */
[----:B0-----:R-:W-:Y:S05]  /*0f50*/  @!P0 NANOSLEEP.SYNCS 0x989680 ;  /* 0x009896800000895d */ /* 0x001fea0003900000 */
[----:B------:R-:W0:Y:S02]  /*0f60*/  @!P0 SYNCS.PHASECHK.TRANS64 P0, [R8+URZ+0x38000], R7 ;  /* 0x03800007080085a7 */ /* 0x000e24000800007f */
[----:B0-----:R-:W-:Y:S05]  /*0f70*/  @!P0 BRA `(.L_x_17) ;  /* 0xfffffffc00ec8947 */ /* 0x001fea000383ffff */
[----:B------:R-:W-:Y:S01]  /*0f80*/  UIADD3 UR5, UR4, 0x1c000, URZ ;  /* 0x0001c00004057890 */ /* 0x000fe2000fffe03f */
[----:B------:R-:W-:Y:S01]  /*0f90*/  WARPGROUP.ARRIVE ;  /* 0x00000000000079c5 */ /* 0x000fe20000000000 */
[----:B------:R-:W-:Y:S02]  /*0fa0*/  USHF.R.U32.HI UR4, URZ, 0x4, UR4 ;  /* 0x000000043f047899 */ /* 0x000fe40008011604 */
[----:B------:R-:W-:Y:S02]  /*0fb0*/  USHF.R.U32.HI UR5, URZ, 0x4, UR5 ;  /* 0x000000043f057899 */ /* 0x000fe40008011605 */
[----:B------:R-:W-:Y:S02]  /*0fc0*/  ULOP3.LUT UR4, UR4, 0x3fff, URZ, 0xc0, !UPT ;  /* 0x00003fff04047892 */ /* 0x000fe4000f8ec03f */
[----:B------:R-:W-:Y:S02]  /*0fd0*/  ULOP3.LUT UR5, UR5, 0x3fff, URZ, 0xc0, !UPT ;  /* 0x00003fff05057892 */ /* 0x000fe4000f8ec03f */
[----:B------:R-:W-:-:S02]  /*0fe0*/  ULOP3.LUT UR4, UR4, 0x10000, URZ, 0xfc, !UPT ;  /* 0x0001000004047892 */ /* 0x000fc4000f8efc3f */
[----:B------:R-:W-:Y:S01]  /*0ff0*/  ULOP3.LUT UR6, UR5, 0x10000, URZ, 0xfc, !UPT ;  /* 0x0001000005067892 */ /* 0x000fe2000f8efc3f */
[----:B------:R-:W-:Y:S02]  /*1000*/  UMOV UR7, 0x80000020 ;  /* 0x8000002000077882 */ /* 0x000fe40000000000 */
[----:B------:R-:W-:-:S06]  /*1010*/  UMOV UR5, 0x80000020 ;  /* 0x8000002000057882 */ /* 0x000fcc0000000000 */
[----:B------:R-:W-:Y:S01]  /*1020*/  HGMMA.64x64x16.F32.BF16 R24, gdesc[UR4], RZ, !UPT ;  /* 0x00e00000041879f0 */ /* 0x000fe2000c7018ff */
[----:B------:R-:W-:Y:S02]  /*1030*/  UIADD3 UR4, UR4, 0x2, URZ ;  /* 0x0000000204047890 */ /* 0x000fe4000fffe03f */
[----:B------:R-:W-:Y:S01]  /*1040*/  UIADD3 UR6, UR6, 0x2, URZ ;  /* 0x0000000206067890 */ /* 0x000fe2000fffe03f */
[----:B------:R-:W-:Y:S01]  /*1050*/  UMOV UR5, 0x80000020 ;  /* 0x8000002000057882 */ /* 0x000fe20000000000 */
[----:B------:R-:W-:-:S07]  /*1060*/  UMOV UR7, 0x80000020 ;  /* 0x8000002000077882 */ /* 0x000fce0000000000 */
[----:B------:R-:W-:Y:S01]  /*1070*/  HGMMA.64x64x16.F32.BF16 R24, gdesc[UR4], R24, gsb0 ;  /* 0x00e00000041879f0 */ /* 0x000fe20008001818 */
[----:B------:R-:W-:-:S05]  /*1080*/  UMOV UR4, 0x1 ;  /* 0x0000000100047882 */ /* 0x000fca0000000000 */
.L_x_15:
[----:B----4-:R-:W-:-:S05]  /*1090*/  VIMNMX R7, R6, 0x1, PT ;  /* 0x0000000106077848 */ /* 0x010fca0003fe0100 */
[----:B------:R-:W-:-:S05]  /*10a0*/  IMAD.IADD R7, R6, 0x1, -R7 ;  /* 0x0000000106077824 */ /* 0x000fca00078e0a07 */
[----:B------:R-:W-:-:S13]  /*10b0*/  ISETP.GE.AND P0, PT, R7, 0x1, PT ;  /* 0x000000010700780c */ /* 0x000fda0003f06270 */
[----:B------:R-:W-:Y:S05]  /*10c0*/  @!P0 BRA `(.L_x_18) ;  /* 0x0000000000f48947 */ /* 0x000fea0003800000 */
[----:B------:R-:W4:Y:S01]  /*10d0*/  S2UR UR6, SR_CgaCtaId ;  /* 0x00000000000679c3 */ /* 0x000f220000008800 */
[----:B------:R-:W-:Y:S01]  /*10e0*/  UMOV UR5, 0x400 ;  /* 0x0000040000057882 */ /* 0x000fe20000000000 */
[----:B------:R-:W-:Y:S01]  /*10f0*/  LOP3.LUT R8, RZ, R6, RZ, 0x33, !PT ;  /* 0x00000006ff087212 */ /* 0x000fe200078e33ff */
[----:B01----:R-:W-:Y:S01]  /*1100*/  IMAD.MOV.U32 R12, RZ, RZ, RZ ;  /* 0x000000ffff0c7224 */ /* 0x003fe200078e00ff */
[----:B------:R-:W-:Y:S01]  /*1110*/  LOP3.LUT R13, R3, 0x1, RZ, 0xfc, !PT ;  /* 0x00000001030d7812 */ /* 0x000fe200078efcff */
[----:B------:R-:W-:Y:S01]  /*1120*/  UISETP.NE.U32.AND UP0, UPT, UR4, URZ, UPT ;  /* 0x0000003f0400728c */ /* 0x000fe2000bf05070 */
[----:B------:R-:W-:Y:S01]  /*1130*/  VIMNMX R9, R8, -0x2, !PT ;  /* 0xfffffffe08097848 */ /* 0x000fe20007fe0100 */
[----:B------:R-:W-:-:S03]  /*1140*/  IMAD.MOV.U32 R8, RZ, RZ, RZ ;  /* 0x000000ffff087224 */ /* 0x000fc600078e00ff */
[----:B------:R-:W-:Y:S01]  /*1150*/  IADD3 R9, R9, 0x2, R6 ;  /* 0x0000000209097810 */ /* 0x000fe20007ffe006 */
[----:B----4-:R-:W-:-:S04]  /*1160*/  ULEA UR5, UR6, UR5, 0x18 ;  /* 0x0000000506057291 */ /* 0x010fc8000f8ec03f */
[----:B------:R-:W-:Y:S02]  /*1170*/  UIADD3 UR6, UR5, 0x1c000, URZ ;  /* 0x0001c00005067890 */ /* 0x000fe4000fffe03f */
[----:B------:R-:W-:Y:S02]  /*1180*/  USHF.R.U32.HI UR7, URZ, 0x4, UR5 ;  /* 0x000000043f077899 */ /* 0x000fe40008011605 */
[----:B------:R-:W-:Y:S02]  /*1190*/  USHF.R.U32.HI UR6, URZ, 0x4, UR6 ;  /* 0x000000043f067899 */ /* 0x000fe40008011606 */
[----:B------:R-:W-:Y:S02]  /*11a0*/  ULOP3.LUT UR7, UR7, 0x3fff, URZ, 0xc0, !UPT ;  /* 0x00003fff07077892 */ /* 0x000fe4000f8ec03f */
[----:B------:R-:W-:Y:S02]  /*11b0*/  ULOP3.LUT UR6, UR6, 0x3fff, URZ, 0xc0, !UPT ;  /* 0x00003fff06067892 */ /* 0x000fe4000f8ec03f */
[----:B------:R-:W-:-:S02]  /*11c0*/  ULOP3.LUT UR7, UR7, 0x10000, URZ, 0xfc, !UPT ;  /* 0x0001000007077892 */ /* 0x000fc4000f8efc3f */
[----:B------:R-:W-:-:S12]  /*11d0*/  ULOP3.LUT UR6, UR6, 0x10000, URZ, 0xfc, !UPT ;  /* 0x0001000006067892 */ /* 0x000fd8000f8efc3f */
.L_x_23:
[----:B------:R-:W-:-:S13]  /*11e0*/  ISETP.NE.AND P1, PT, R13, 0x3, PT ;  /* 0x000000030d00780c */ /* 0x000fda0003f25270 */
[----:B------:R-:W-:Y:S05]  /*11f0*/  @!P1 BRA `(.L_x_19) ;  /* 0x0000000000049947 */ /* 0x000fea0003800000 */
[----:B------:R-:W-:Y:S01]  /*1200*/  BPT.TRAP 0x1 ;  /* 0x000000040000795c */ /* 0x000fe20000300000 */
.L_x_19:
[----:B------:R-:W-:Y:S01]  /*1210*/  SHF.L.U32 R10, R12, 0x1f, RZ ;  /* 0x0000001f0c0a7819 */ /* 0x000fe200000006ff */
[----:B------:R-:W-:-:S12]  /*1220*/  ULEA UR8, UR4, UR5, 0x3 ;  /* 0x0000000504087291 */ /* 0x000fd8000f8e183f */
.L_x_20:
[----:B0-----:R-:W-:-:S04]  /*1230*/  IMAD.U32 R11, RZ, RZ, UR8 ;  /* 0x00000008ff0b7e24 */ /* 0x001fc8000f8e00ff */
[----:B------:R0:W1:Y:S03]  /*1240*/  SYNCS.PHASECHK.TRANS64.TRYWAIT P0, [R11+URZ+0x38000], R10 ;  /* 0x0380000a0b0075a7 */ /* 0x000066000800017f */
[----:B-1----:R-:W-:Y:S05]  /*1250*/  @!P0 NANOSLEEP.SYNCS 0x989680 ;  /* 0x009896800000895d */ /* 0x002fea0003900000 */
[----:B------:R-:W1:Y:S02]  /*1260*/  @!P0 SYNCS.PHASECHK.TRANS64 P0, [R11+URZ+0x38000], R10 ;  /* 0x0380000a0b0085a7 */ /* 0x000e64000800007f */
[----:B-1----:R-:W-:Y:S05]  /*1270*/  @!P0 BRA `(.L_x_20) ;  /* 0xfffffffc00ec8947 */ /* 0x002fea000383ffff */
[----:B------:R-:W-:Y:S01]  /*1280*/  ULEA UR8, UR4, UR7, 0x8 ;  /* 0x0000000704087291 */ /* 0x000fe2000f8e403f */
[----:B------:R-:W-:Y:S01]  /*1290*/  WARPGROUP.ARRIVE ;  /* 0x00000000000079c5 */ /* 0x000fe20000000000 */
[----:B------:R-:W-:Y:S01]  /*12a0*/  ULEA UR10, UR4, UR6, 0x8 ;  /* 0x00000006040a7291 */ /* 0x000fe2000f8e403f */
[----:B------:R-:W-:Y:S01]  /*12b0*/  UMOV UR9, 0x80000020 ;  /* 0x8000002000097882 */ /* 0x000fe20000000000 */
[----:B------:R-:W-:-:S07]  /*12c0*/  UMOV UR11, 0x80000020 ;  /* 0x80000020000b7882 */ /* 0x000fce0000000000 */
[----:B------:R-:W-:Y:S01]  /*12d0*/  HGMMA.64x64x16.F32.BF16 R24, gdesc[UR8], R24, UP0 ;  /* 0x00e00000081879f0 */ /* 0x000fe2000bf01818 */
[----:B------:R-:W-:Y:S02]  /*12e0*/  UIADD3 UR8, UR8, 0x2, URZ ;  /* 0x0000000208087890 */ /* 0x000fe4000fffe03f */
[----:B------:R-:W-:Y:S01]  /*12f0*/  UIADD3 UR10, UR10, 0x2, URZ ;  /* 0x000000020a0a7890 */ /* 0x000fe2000fffe03f */
[----:B------:R-:W-:Y:S01]  /*1300*/  UMOV UR9, 0x80000020 ;  /* 0x8000002000097882 */ /* 0x000fe20000000000 */
[----:B------:R-:W-:-:S07]  /*1310*/  UMOV UR11, 0x80000020 ;  /* 0x80000020000b7882 */ /* 0x000fce0000000000 */
[----:B------:R-:W-:Y:S03]  /*1320*/  HGMMA.64x64x16.F32.BF16 R24, gdesc[UR8], R24, gsb0 ;  /* 0x00e00000081879f0 */ /* 0x000fe60008001818 */
[----:B------:R-:W-:Y:S02]  /*1330*/  WARPGROUP.DEPBAR.LE gsb0, 0x1 ;  /* 0x00008000000079c5 */ /* 0x000fe40000010100 */
[----:B------:R-:W-:Y:S05]  /*1340*/  @!P1 BRA `(.L_x_21) ;  /* 0x0000000000049947 */ /* 0x000fea0003800000 */
[----:B------:R-:W-:Y:S01]  /*1350*/  BPT.TRAP 0x1 ;  /* 0x000000040000795c */ /* 0x000fe20000300000 */
.L_x_21:
[----:B------:R-:W-:-:S13]  /*1360*/  ISETP.NE.AND P0, PT, R4, RZ, PT ;  /* 0x000000ff0400720c */ /* 0x000fda0003f05270 */
[----:B0-----:R-:W-:-:S05]  /*1370*/  @P0 LEA R10, R8, UR5, 0x3 ;  /* 0x00000005080a0c11 */ /* 0x001fca000f8e18ff */
[----:B------:R-:W-:-:S05]  /*1380*/  @P0 VIADD R10, R10, 0x380e0 ;  /* 0x000380e00a0a0836 */ /* 0x000fca0000000000 */
[----:B------:R-:W-:-:S04]  /*1390*/  @P0 PRMT R10, R5, 0x654, R10 ;  /* 0x00000654050a0816 */ /* 0x000fc8000000000a */
[----:B------:R0:W-:Y:S01]  /*13a0*/  @P0 SYNCS.ARRIVE.TRANS64.RED.A1T0 RZ, [R10+URZ], RZ ;  /* 0x000000ff0aff09a7 */ /* 0x0001e2000810043f */
[----:B------:R-:W-:-:S13]  /*13b0*/  ISETP.GT.U32.AND P0, PT, R3, 0x1, PT ;  /* 0x000000010300780c */ /* 0x000fda0003f04070 */
[----:B0-----:R-:W-:Y:S05]  /*13c0*/  @P0 BRA `(.L_x_22) ;  /* 0x0000000000040947 */ /* 0x001fea0003800000 */
[----:B------:R-:W-:Y:S01]  /*13d0*/  BPT.TRAP 0x1 ;  /* 0x000000040000795c */ /* 0x000fe20000300000 */
.L_x_22:
[----:B------:R-:W-:Y:S01]  /*13e0*/  VIADD R9, R9, 0xffffffff ;  /* 0xffffffff09097836 */ /* 0x000fe20000000000 */
[----:B------:R-:W-:Y:S01]  /*13f0*/  UIADD3 UR4, UR4, 0x1, URZ ;  /* 0x0000000104047890 */ /* 0x000fe2000fffe03f */
[----:B------:R-:W-:-:S03]  /*1400*/  VIADD R8, R8, 0x1 ;  /* 0x0000000108087836 */ /* 0x000fc60000000000 */
[----:B------:R-:W-:Y:S01]  /*1410*/  ISETP.GT.AND P1, PT, R9, 0x1, PT ;  /* 0x000000010900780c */ /* 0x000fe20003f24270 */
[----:B------:R-:W-:Y:S01]  /*1420*/  UISETP.NE.AND UP0, UPT, UR4, 0x1c, UPT ;  /* 0x0000001c0400788c */ /* 0x000fe2000bf05270 */
[----:B------:R-:W-:-:S03]  /*1430*/  ISETP.NE.AND P0, PT, R8, 0x1c, PT ;  /* 0x0000001c0800780c */ /* 0x000fc60003f05270 */
[----:B------:R-:W-:Y:S01]  /*1440*/  USEL UR8, URZ, 0x1, UP0 ;  /* 0x000000013f087887 */ /* 0x000fe20008000000 */
[----:B------:R-:W-:Y:S01]  /*1450*/  SEL R8, R8, RZ, P0 ;  /* 0x000000ff08087207 */ /* 0x000fe20000000000 */
[----:B------:R-:W-:Y:S02]  /*1460*/  USEL UR4, UR4, URZ, UP0 ;  /* 0x0000003f04047287 */ /* 0x000fe40008000000 */
[----:B------:R-:W-:Y:S02]  /*1470*/  UPLOP3.LUT UP0, UPT, UPT, UPT, UPT, 0x80, 0x0 ;  /* 0x000000000000789c */ /* 0x000fe40003f0f070 */
[----:B------:R-:W-:Y:S02]  /*1480*/  LOP3.LUT R12, R12, UR8, RZ, 0x3c, !PT ;  /* 0x000000080c0c7c12 */ /* 0x000fe4000f8e3cff */
[----:B------:R-:W-:Y:S07]  /*1490*/  @P1 BRA `(.L_x_23) ;  /* 0xfffffffc00501947 */ /* 0x000fee000383ffff */
.L_x_18:
[----:B------:R-:W-:Y:S01]  /*14a0*/  ISETP.GE.AND P0, PT, R6, 0x1, PT ;  /* 0x000000010600780c */ /* 0x000fe20003f06270 */
[----:B------:R-:W-:-:S12]  /*14b0*/  WARPGROUP.DEPBAR.LE gsb0, 0x0 ;  /* 0x00008000000079c5 */ /* 0x000fd80000010000 */
[----:B------:R-:W-:Y:S05]  /*14c0*/  @!P0 BRA `(.L_x_24) ;  /* 0x0000000000548947 */ /* 0x000fea0003800000 */
[----:B------:R-:W-:-:S04]  /*14d0*/  LOP3.LUT R6, R3, 0x1, RZ, 0xfc, !PT ;  /* 0x0000000103067812 */ /* 0x000fc800078efcff */
[----:B------:R-:W-:-:S13]  /*14e0*/  ISETP.NE.AND P0, PT, R6, 0x3, PT ;  /* 0x000000030600780c */ /* 0x000fda0003f05270 */
[----:B------:R-:W-:Y:S05]  /*14f0*/  @!P0 BRA `(.L_x_25) ;  /* 0x0000000000048947 */ /* 0x000fea0003800000 */
[----:B------:R-:W-:Y:S01]  /*1500*/  BPT.TRAP 0x1 ;  /* 0x000000040000795c */ /* 0x000fe20000300000 */
.L_x_25:
[----:B------:R-:W-:Y:S01]  /*1510*/  ISETP.NE.AND P0, PT, R4, RZ, PT ;  /* 0x000000ff0400720c */ /* 0x000fe20003f05270 */
[----:B------:R-:W-:Y:S01]  /*1520*/  BSSY B0, `(.L_x_26) ;  /* 0x000000d000007945 */ /* 0x000fe20003800000 */
[----:B------:R-:W-:-:S11]  /*1530*/  ISETP.GT.U32.AND P1, PT, R3, 0x1, PT ;  /* 0x000000010300780c */ /* 0x000fd60003f24070 */
[----:B------:R-:W-:Y:S05]  /*1540*/  @!P0 BRA `(.L_x_27) ;  /* 0x0000000000288947 */ /* 0x000fea0003800000 */
[----:B------:R-:W4:Y:S01]  /*1550*/  S2R R4, SR_CgaCtaId ;  /* 0x0000000000047919 */ /* 0x000f220000008800 */
[----:B------:R-:W-:Y:S02]  /*1560*/  SHF.R.U32.HI R8, RZ, 0x2, R7 ;  /* 0x00000002ff087819 */ /* 0x000fe40000011607 */
[----:B------:R-:W-:-:S03]  /*1570*/  MOV R3, 0x400 ;  /* 0x0000040000037802 */ /* 0x000fc60000000f00 */
[----:B------:R-:W-:-:S04]  /*1580*/  IMAD.WIDE.U32 R8, R8, 0x24924925, RZ ;  /* 0x2492492508087825 */ /* 0x000fc800078e00ff */
[----:B------:R-:W-:Y:S01]  /*1590*/  IMAD R8, R9, -0x1c, R7 ;  /* 0xffffffe409087824 */ /* 0x000fe200078e0207 */
[----:B----4-:R-:W-:-:S05]  /*15a0*/  LEA R3, R4, R3, 0x18 ;  /* 0x0000000304037211 */ /* 0x010fca00078ec0ff */
[----:B------:R-:W-:-:S04]  /*15b0*/  IMAD R8, R8, 0x8, R3 ;  /* 0x0000000808087824 */ /* 0x000fc800078e0203 */
[----:B------:R-:W-:-:S05]  /*15c0*/  VIADD R8, R8, 0x380e0 ;  /* 0x000380e008087836 */ /* 0x000fca0000000000 */
[----:B------:R-:W-:-:S04]  /*15d0*/  PRMT R8, R5, 0x654, R8 ;  /* 0x0000065405087816 */ /* 0x000fc80000000008 */
[----:B------:R4:W-:Y:S03]  /*15e0*/  SYNCS.ARRIVE.TRANS64.RED.A1T0 RZ, [R8+URZ], RZ ;  /* 0x000000ff08ff79a7 */ /* 0x0009e6000810043f */
.L_x_27:
[----:B------:R-:W-:Y:S05]  /*15f0*/  BSYNC B0 ;  /* 0x0000000000007941 */ /* 0x000fea0003800000 */
.L_x_26:
[----:B------:R-:W-:Y:S05]  /*1600*/  @P1 BRA `(.L_x_24) ;  /* 0x0000000000041947 */ /* 0x000fea0003800000 */
[----:B------:R-:W-:Y:S01]  /*1610*/  BPT.TRAP 0x1 ;  /* 0x000000040000795c */ /* 0x000fe20000300000 */
.L_x_24:
[----:B------:R-:W0:Y:S01]  /*1620*/  S2R R3, SR_TID.X ;  /* 0x0000000000037919 */ /* 0x000e220000002100 */
[----:B------:R-:W-:Y:S01]  /*1630*/  ULDC.64 UR4, c[0x0][0x280] ;  /* 0x0000a00000047ab9 */ /* 0x000fe20000000a00 */
[----:B------:R-:W1:Y:S01]  /*1640*/  S2R R9, SR_CTAID.Y ;  /* 0x0000000000097919 */ /* 0x000e620000002600 */
[----:B------:R-:W2:Y:S01]  /*1650*/  S2R R11, SR_CTAID.X ;  /* 0x00000000000b7919 */ /* 0x000ea20000002500 */
[----:B0-----:R-:W-:-:S04]  /*1660*/  SHF.R.S32.HI R4, RZ, 0x1f, R3 ;  /* 0x0000001fff047819 */ /* 0x001fc80000011403 */
[----:B------:R-:W-:Y:S01]  /*1670*/  LEA.HI R4, R4, R3, RZ, 0x7 ;  /* 0x0000000304047211 */ /* 0x000fe200078f38ff */
[----:B-1----:R-:W-:-:S03]  /*1680*/  IMAD.SHL.U32 R9, R9, 0x40, RZ ;  /* 0x0000004009097824 */ /* 0x002fc600078e00ff */
[----:B------:R-:W-:Y:S02]  /*1690*/  LOP3.LUT R4, R4, 0xffffff80, RZ, 0xc0, !PT ;  /* 0xffffff8004047812 */ /* 0x000fe400078ec0ff */
[----:B------:R-:W-:-:S03]  /*16a0*/  ISETP.GE.AND P0, PT, R9, UR5, PT ;  /* 0x0000000509007c0c */ /* 0x000fc6000bf06270 */
[----:B------:R-:W-:Y:S02]  /*16b0*/  IMAD.IADD R12, R3, 0x1, -R4 ;  /* 0x00000001030c7824 */ /* 0x000fe400078e0a04 */
[----:B--2---:R-:W-:-:S03]  /*16c0*/  IMAD.SHL.U32 R3, R11, 0x40, RZ ;  /* 0x000000400b037824 */ /* 0x004fc600078e00ff */
[----:B------:R-:W-:Y:S02]  /*16d0*/  SHF.R.S32.HI R15, RZ, 0x1f, R12 ;  /* 0x0000001fff0f7819 */ /* 0x000fe4000001140c */
[----:B------:R-:W-:Y:S02]  /*16e0*/  ISETP.GE.OR P0, PT, R3, UR4, P0 ;  /* 0x0000000403007c0c */ /* 0x000fe40008706670 */
[----:B------:R-:W-:-:S04]  /*16f0*/  LEA.HI R4, R15, R12, RZ, 0x2 ;  /* 0x0000000c0f047211 */ /* 0x000fc800078f10ff */
[--C-:B----4-:R-:W-:Y:S02]  /*1700*/  SHF.R.S32.HI R8, RZ, 0x2, R4.reuse ;  /* 0x00000002ff087819 */ /* 0x110fe40000011404 */
[----:B------:R-:W-:-:S04]  /*1710*/  SHF.R.S32.HI R5, RZ, 0x1f, R4 ;  /* 0x0000001fff057819 */ /* 0x000fc80000011404 */
[----:B------:R-:W-:-:S04]  /*1720*/  LEA.HI R5, R5, R8, RZ, 0x3 ;  /* 0x0000000805057211 */ /* 0x000fc800078f18ff */
[----:B------:R-:W-:Y:S01]  /*1730*/  LOP3.LUT R13, R5, 0xfffffff8, RZ, 0xc0, !PT ;  /* 0xfffffff8050d7812 */ /* 0x000fe200078ec0ff */
[----:B------:R-:W-:Y:S06]  /*1740*/  @P0 EXIT ;  /* 0x000000000000094d */ /* 0x000fec0003800000 */
[----:B------:R-:W0:Y:S01]  /*1750*/  LDC.64 R6, c[0x0][0x658] ;  /* 0x00019600ff067b82 */ /* 0x000e220000000a00 */
[----:B------:R-:W-:Y:S01]  /*1760*/  LOP3.LUT R5, R4, 0x7ffffffc, RZ, 0xc0, !PT ;  /* 0x7ffffffc04057812 */ /* 0x000fe200078ec0ff */
[----:B------:R-:W-:Y:S01]  /*1770*/  IMAD.IADD R4, R8, 0x1, -R13 ;  /* 0x0000000108047824 */ /* 0x000fe200078e0a0d */
[----:B------:R-:W-:Y:S02]  /*1780*/  LEA.HI R10, R15, R12, RZ, 0x5 ;  /* 0x0000000c0f0a7211 */ /* 0x000fe400078f28ff */
[----:B---3-5:R-:W-:Y:S01]  /*1790*/  FSETP.NEU.AND P1, PT, R2, RZ, PT ;  /* 0x000000ff0200720b */ /* 0x028fe20003f2d000 */
[----:B------:R-:W-:Y:S01]  /*17a0*/  IMAD.IADD R8, R12, 0x1, -R5 ;  /* 0x000000010c087824 */ /* 0x000fe200078e0a05 */
[----:B------:R-:W-:Y:S02]  /*17b0*/  SHF.R.S32.HI R5, RZ, 0x1f, R4 ;  /* 0x0000001fff057819 */ /* 0x000fe40000011404 */
[----:B------:R-:W-:Y:S01]  /*17c0*/  SHF.R.S32.HI R13, RZ, 0x5, R10 ;  /* 0x00000005ff0d7819 */ /* 0x000fe2000001140a */
[----:B------:R-:W-:-:S02]  /*17d0*/  IMAD.SHL.U32 R12, R8, 0x2, RZ ;  /* 0x00000002080c7824 */ /* 0x000fc400078e00ff */
[----:B------:R-:W-:-:S03]  /*17e0*/  IMAD.WIDE R10, R11, 0x40, R4 ;  /* 0x000000400b0a7825 */ /* 0x000fc600078e0204 */
[----:B------:R-:W-:Y:S01]  /*17f0*/  SHF.R.S32.HI R14, RZ, 0x1f, R12 ;  /* 0x0000001fff0e7819 */ /* 0x000fe2000001140c */
[----:B------:R-:W-:Y:S01]  /*1800*/  IMAD R5, R13, -0x10, -R3 ;  /* 0xfffffff00d057824 */ /* 0x000fe200078e0a03 */
[----:B------:R-:W-:Y:S01]  /*1810*/  IADD3 R8, P0, R9, R12, RZ ;  /* 0x0000000c09087210 */ /* 0x000fe20007f1e0ff */
[----:B------:R-:W-:Y:S01]  /*1820*/  IMAD.WIDE R10, R13, 0x10, R10 ;  /* 0x000000100d0a7825 */ /* 0x000fe200078e020a */
[----:B------:R-:W-:Y:S02]  /*1830*/  IADD3 R3, -R12, UR5, -R9 ;  /* 0x000000050c037c10 */ /* 0x000fe4000fffe909 */
[----:B------:R-:W-:Y:S02]  /*1840*/  LEA.HI.X.SX32 R9, R9, R14, 0x1, P0 ;  /* 0x0000000e09097211 */ /* 0x000fe400000f0eff */
[----:B------:R-:W-:Y:S01]  /*1850*/  IADD3 R4, R5, UR4, -R4 ;  /* 0x0000000405047c10 */ /* 0x000fe2000fffe804 */
[-C--:B0-----:R-:W-:Y:S01]  /*1860*/  IMAD R5, R11, R6.reuse, RZ ;  /* 0x000000060b057224 */ /* 0x081fe200078e02ff */
[----:B------:R-:W-:Y:S01]  /*1870*/  ISETP.GT.AND P0, PT, R3, RZ, PT ;  /* 0x000000ff0300720c */ /* 0x000fe20003f04270 */
[----:B------:R-:W-:Y:S01]  /*1880*/  IMAD.WIDE.U32 R12, R10, R6, R8 ;  /* 0x000000060a0c7225 */ /* 0x000fe200078e0008 */
[----:B------:R-:W-:-:S02]  /*1890*/  SHF.L.U64.HI R16, R6, 0x3, R7 ;  /* 0x0000000306107819 */ /* 0x000fc40000010207 */
[----:B------:R-:W-:Y:S01]  /*18a0*/  ISETP.GT.AND P2, PT, R4, RZ, P0 ;  /* 0x000000ff0400720c */ /* 0x000fe20000744270 */
[----:B------:R-:W-:Y:S02]  /*18b0*/  IMAD R5, R10, R7, R5 ;  /* 0x000000070a057224 */ /* 0x000fe400078e0205 */
[----:B------:R-:W-:Y:S02]  /*18c0*/  IMAD.SHL.U32 R17, R6, 0x8, RZ ;  /* 0x0000000806117824 */ /* 0x000fe400078e00ff */
[----:B------:R-:W-:Y:S01]  /*18d0*/  IMAD.IADD R19, R13, 0x1, R5 ;  /* 0x000000010d137824 */ /* 0x000fe200078e0205 */
[----:B------:R-:W-:Y:S07]  /*18e0*/  @!P1 BRA `(.L_x_28) ;  /* 0x00000018001c9947 */ /* 0x000fee0003800000 */
[----:B------:R-:W-:Y:S01]  /*18f0*/  ULDC.64 UR6, c[0x0][0x630] ;  /* 0x00018c0000067ab9 */ /* 0x000fe20000000a00 */
[----:B------:R-:W-:Y:S01]  /*1900*/  ULDC.64 UR8, c[0x0][0x628] ;  /* 0x00018a0000087ab9 */ /* 0x000fe20000000a00 */
[----:B------:R-:W-:Y:S01]  /*1910*/  IMAD R5, R11, UR6, RZ ;  /* 0x000000060b057c24 */ /* 0x000fe2000f8e02ff */
[----:B------:R-:W-:Y:S01]  /*1920*/  ULDC.64 UR4, c[0x0][0x650] ;  /* 0x0001940000047ab9 */ /* 0x000fe20000000a00 */
[----:B------:R-:W-:-:S04]  /*1930*/  IMAD.WIDE.U32 R14, R10, UR6, R8 ;  /* 0x000000060a0e7c25 */ /* 0x000fc8000f8e0008 */
[----:B------:R-:W-:Y:S01]  /*1940*/  IMAD R5, R10, UR7, R5 ;  /* 0x000000070a057c24 */ /* 0x000fe2000f8e0205 */
[----:B------:R-:W-:-:S03]  /*1950*/  LEA R6, P1, R14, UR8, 0x1 ;  /* 0x000000080e067c11 */ /* 0x000fc6000f8208ff */
[----:B------:R-:W-:-:S05]  /*1960*/  IMAD.IADD R7, R15, 0x1, R5 ;  /* 0x000000010f077824 */ /* 0x000fca00078e0205 */
[----:B------:R-:W-:-:S05]  /*1970*/  LEA.HI.X R7, R14, UR9, R7, 0x1, P1 ;  /* 0x000000090e077c11 */ /* 0x000fca00088f0c07 */
[----:B------:R-:W2:Y:S01]  /*1980*/  @P2 LDG.E.LTC128B.U16 R13, desc[UR12][R6.64] ;  /* 0x0000000c060d2981 */ /* 0x000ea2000c1e1520 */
[----:B------:R-:W-:Y:S01]  /*1990*/  LEA R14, P4, R12, UR4, 0x1 ;  /* 0x000000040c0e7c11 */ /* 0x000fe2000f8808ff */
[----:B------:R-:W-:Y:S01]  /*19a0*/  BSSY B0, `(.L_x_29) ;  /* 0x000000d000007945 */ /* 0x000fe20003800000 */
[----:B------:R-:W-:-:S04]  /*19b0*/  ISETP.GT.AND P1, PT, R3, 0x1, PT ;  /* 0x000000010300780c */ /* 0x000fc80003f24270 */
[----:B------:R-:W-:Y:S01]  /*19c0*/  ISETP.GT.AND P3, PT, R4, RZ, P1 ;  /* 0x000000ff0400720c */ /* 0x000fe20000f64270 */
[----:B--2---:R-:W-:-:S04]  /*19d0*/  IMAD.U32 R15, R13, 0x10000, RZ ;  /* 0x000100000d0f7824 */ /* 0x004fc800078e00ff */
[----:B------:R-:W-:-:S04]  /*19e0*/  FMUL R15, R15, R2 ;  /* 0x000000020f0f7220 */ /* 0x000fc80000400000 */
[----:B------:R-:W-:-:S05]  /*19f0*/  FFMA R15, R24, R0, R15 ;  /* 0x00000000180f7223 */ /* 0x000fca000000000f */
[----:B------:R-:W-:Y:S02]  /*1a00*/  F2FP.BF16.F32.PACK_AB R18, RZ, R15 ;  /* 0x0000000fff12723e */ /* 0x000fe400000010ff */
[----:B------:R-:W-:Y:S02]  /*1a10*/  LEA.HI.X R15, R12, UR5, R19, 0x1, P4 ;  /* 0x000000050c0f7c11 */ /* 0x000fe4000a0f0c13 */
[----:B------:R-:W-:Y:S02]  /*1a20*/  PRMT R12, R18, 0x7610, R12 ;  /* 0x00007610120c7816 */ /* 0x000fe4000000000c */
[----:B------:R-:W-:-:S03]  /*1a30*/  PRMT R18, R13, 0x7610, R18 ;  /* 0x000076100d127816 */ /* 0x000fc60000000012 */
[----:B------:R0:W-:Y:S01]  /*1a40*/  @P2 STG.E.U16 desc[UR12][R14.64], R12 ;  /* 0x0000000c0e002986 */ /* 0x0001e2000c10150c */
[----:B------:R-:W-:Y:S05]  /*1a50*/  @!P3 BRA `(.L_x_30) ;  /* 0x000000000004b947 */ /* 0x000fea0003800000 */
[----:B------:R1:W5:Y:S02]  /*1a60*/  LDG.E.LTC128B.U16 R18, desc[UR12][R6.64+0x2] ;  /* 0x0000020c06127981 */ /* 0x000364000c1e1520 */
.L_x_30:
[----:B------:R-:W-:Y:S05]  /*1a70*/  BSYNC B0 ;  /* 0x0000000000007941 */ /* 0x000fea0003800000 */
.L_x_29:
[----:B------:R-:W-:Y:S01]  /*1a80*/  USHF.L.U32 UR5, UR6, 0x3, URZ ;  /* 0x0000000306057899 */ /* 0x000fe2000800063f */
[----:B-----5:R-:W-:Y:S01]  /*1a90*/  IMAD.U32 R11, R18, 0x10000, RZ ;  /* 0x00010000120b7824 */ /* 0x020fe200078e00ff */
[----:B------:R-:W-:Y:S01]  /*1aa0*/  USHF.L.U64.HI UR4, UR6, 0x3, UR7 ;  /* 0x0000000306047899 */ /* 0x000fe20008010207 */
[----:B------:R-:W-:Y:S02]  /*1ab0*/  ISETP.GT.AND P0, PT, R4, 0x8, P0 ;  /* 0x000000080400780c */ /* 0x000fe40000704270 */
[----:B------:R-:W-:Y:S01]  /*1ac0*/  FMUL R20, R11, R2 ;  /* 0x000000020b147220 */ /* 0x000fe20000400000 */
[----:B0-----:R-:W-:Y:S02]  /*1ad0*/  IMAD.U32 R12, RZ, RZ, UR5 ;  /* 0x00000005ff0c7e24 */ /* 0x001fe4000f8e00ff */
[----:B------:R-:W-:Y:S02]  /*1ae0*/  IMAD.U32 R13, RZ, RZ, UR4 ;  /* 0x00000004ff0d7e24 */ /* 0x000fe4000f8e00ff */
[----:B------:R-:W-:Y:S01]  /*1af0*/  FFMA R20, R25, R0, R20 ;  /* 0x0000000019147223 */ /* 0x000fe20000000014 */
[----:B------:R-:W-:-:S04]  /*1b00*/  IMAD.WIDE.U32 R12, R10, UR6, R12 ;  /* 0x000000060a0c7c25 */ /* 0x000fc8000f8e000c */
[----:B------:R-:W-:Y:S02]  /*1b10*/  F2FP.BF16.F32.PACK_AB R20, RZ, R20 ;  /* 0x00000014ff14723e */ /* 0x000fe400000010ff */
[----:B------:R-:W-:Y:S01]  /*1b20*/  IADD3 R10, P2, R8, R12, RZ ;  /* 0x0000000c080a7210 */ /* 0x000fe20007f5e0ff */
[----:B------:R-:W-:-:S03]  /*1b30*/  @P3 IMAD.MOV.U32 R12, RZ, RZ, R14 ;  /* 0x000000ffff0c3224 */ /* 0x000fc600078e000e */
[----:B------:R-:W-:Y:S01]  /*1b40*/  IADD3.X R5, R9, R5, R13, P2, !PT ;  /* 0x0000000509057210 */ /* 0x000fe200017fe40d */
[----:B------:R-:W-:Y:S01]  /*1b50*/  @P3 IMAD.MOV.U32 R13, RZ, RZ, R15 ;  /* 0x000000ffff0d3224 */ /* 0x000fe200078e000f */
[----:B------:R-:W-:-:S04]  /*1b60*/  LEA R8, P2, R10, UR8, 0x1 ;  /* 0x000000080a087c11 */ /* 0x000fc8000f8408ff */
[----:B------:R-:W-:Y:S01]  /*1b70*/  LEA.HI.X R9, R10, UR9, R5, 0x1, P2 ;  /* 0x000000090a097c11 */ /* 0x000fe200090f0c05 */
[----:B------:R0:W-:Y:S04]  /*1b80*/  @P3 STG.E.U16 desc[UR12][R12.64+0x2], R20 ;  /* 0x000002140c003986 */ /* 0x0001e8000c10150c */
[----:B------:R-:W2:Y:S01]  /*1b90*/  @P0 LDG.E.LTC128B.U16 R18, desc[UR12][R8.64] ;  /* 0x0000000c08120981 */ /* 0x000ea2000c1e1520 */
[C---:B------:R-:W-:Y:S01]  /*1ba0*/  SHF.L.U64.HI R11, R17.reuse, 0x1, R16 ;  /* 0x00000001110b7819 */ /* 0x040fe20000010210 */
[----:B------:R-:W-:Y:S01]  /*1bb0*/  BSSY B0, `(.L_x_31) ;  /* 0x000000b000007945 */ /* 0x000fe20003800000 */
[----:B------:R-:W-:Y:S02]  /*1bc0*/  LEA R10, P2, R17, R14, 0x1 ;  /* 0x0000000e110a7211 */ /* 0x000fe400078408ff */
[----:B------:R-:W-:-:S03]  /*1bd0*/  ISETP.GT.AND P1, PT, R4, 0x8, P1 ;  /* 0x000000080400780c */ /* 0x000fc60000f24270 */
[----:B------:R-:W-:Y:S02]  /*1be0*/  IMAD.X R11, R11, 0x1, R15, P2 ;  /* 0x000000010b0b7824 */ /* 0x000fe400010e060f */
[----:B--2---:R-:W-:-:S04]  /*1bf0*/  IMAD.U32 R5, R18, 0x10000, RZ ;  /* 0x0001000012057824 */ /* 0x004fc800078e00ff */
[----:B------:R-:W-:-:S04]  /*1c00*/  FMUL R5, R5, R2 ;  /* 0x0000000205057220 */ /* 0x000fc80000400000 */
[----:B------:R-:W-:-:S05]  /*1c10*/  FFMA R5, R26, R0, R5 ;  /* 0x000000001a057223 */ /* 0x000fca0000000005 */
[----:B------:R-:W-:-:S05]  /*1c20*/  F2FP.BF16.F32.PACK_AB R5, RZ, R5 ;  /* 0x00000005ff05723e */ /* 0x000fca00000010ff */
[----:B------:R0:W-:Y:S01]  /*1c30*/  @P0 STG.E.U16 desc[UR12][R10.64], R5 ;  /* 0x000000050a000986 */ /* 0x0001e2000c10150c */
[----:B------:R-:W-:Y:S05]  /*1c40*/  @!P1 BRA `(.L_x_32) ;  /* 0x0000000000049947 */ /* 0x000fea0003800000 */
[----:B------:R2:W5:Y:S02]  /*1c50*/  LDG.E.LTC128B.U16 R18, desc[UR12][R8.64+0x2] ;  /* 0x0000020c08127981 */ /* 0x000564000c1e1520 */
.L_x_32:
[----:B------:R-:W-:Y:S05]  /*1c60*/  BSYNC B0 ;  /* 0x0000000000007941 */ /* 0x000fea0003800000 */
.L_x_31:
[----:B0----5:R-:W-:Y:S01]  /*1c70*/  IMAD.U32 R5, R18, 0x10000, RZ ;  /* 0x0001000012057824 */ /* 0x021fe200078e00ff */
[----:B------:R-:W-:Y:S01]  /*1c80*/  ISETP.GT.AND P0, PT, R3, 0x8, PT ;  /* 0x000000080300780c */ /* 0x000fe20003f04270 */
[----:B------:R-:W-:Y:S02]  /*1c90*/  BSSY B0, `(.L_x_33) ;  /* 0x0000008000007945 */ /* 0x000fe40003800000 */
[----:B------:R-:W-:Y:S01]  /*1ca0*/  FMUL R12, R5, R2 ;  /* 0x00000002050c7220 */ /* 0x000fe20000400000 */
[----:B------:R-:W-:-:S03]  /*1cb0*/  ISETP.GT.AND P2, PT, R4, RZ, P0 ;  /* 0x000000ff0400720c */ /* 0x000fc60000744270 */
[----:B------:R-:W-:-:S05]  /*1cc0*/  FFMA R12, R27, R0, R12 ;  /* 0x000000001b0c7223 */ /* 0x000fca000000000c */
[----:B------:R-:W-:-:S05]  /*1cd0*/  F2FP.BF16.F32.PACK_AB R12, RZ, R12 ;  /* 0x0000000cff0c723e */ /* 0x000fca00000010ff */
[----:B------:R0:W-:Y:S01]  /*1ce0*/  @P1 STG.E.U16 desc[UR12][R10.64+0x2], R12 ;  /* 0x0000020c0a001986 */ /* 0x0001e2000c10150c */
[----:B------:R-:W-:Y:S05]  /*1cf0*/  @!P2 BRA `(.L_x_34) ;  /* 0x000000000004a947 */ /* 0x000fea0003800000 */
[----:B------:R3:W5:Y:S02]  /*1d00*/  LDG.E.LTC128B.U16 R18, desc[UR12][R6.64+0x10] ;  /* 0x0000100c06127981 */ /* 0x000764000c1e1520 */
.L_x_34:
[----:B------:R-:W-:Y:S05]  /*1d10*/  BSYNC B0 ;  /* 0x0000000000007941 */ /* 0x000fea0003800000 */
.L_x_33:
[----:B-----5:R-:W-:Y:S01]  /*1d20*/  IMAD.U32 R5, R18, 0x10000, RZ ;  /* 0x0001000012057824 */ /* 0x020fe200078e00ff */
[----:B------:R-:W-:Y:S01]  /*1d30*/  ISETP.GT.AND P1, PT, R3, 0x9, PT ;  /* 0x000000090300780c */ /* 0x000fe20003f24270 */
[----:B0-----:R-:W-:Y:S01]  /*1d40*/  @P2 IMAD.MOV.U32 R12, RZ, RZ, R14 ;  /* 0x000000ffff0c2224 */ /* 0x001fe200078e000e */
[----:B------:R-:W-:Y:S01]  /*1d50*/  BSSY B0, `(.L_x_35) ;  /* 0x0000009000007945 */ /* 0x000fe20003800000 */
[----:B------:R-:W-:Y:S01]  /*1d60*/  FMUL R5, R5, R2 ;  /* 0x0000000205057220 */ /* 0x000fe20000400000 */
[----:B------:R-:W-:Y:S01]  /*1d70*/  @P2 IMAD.MOV.U32 R13, RZ, RZ, R15 ;  /* 0x000000ffff0d2224 */ /* 0x000fe200078e000f */
[----:B------:R-:W-:Y:S02]  /*1d80*/  ISETP.GT.AND P3, PT, R4, RZ, P1 ;  /* 0x000000ff0400720c */ /* 0x000fe40000f64270 */
[----:B------:R-:W-:-:S05]  /*1d90*/  FFMA R5, R28, R0, R5 ;  /* 0x000000001c057223 */ /* 0x000fca0000000005 */
[----:B------:R-:W-:-:S05]  /*1da0*/  F2FP.BF16.F32.PACK_AB R5, RZ, R5 ;  /* 0x00000005ff05723e */ /* 0x000fca00000010ff */
[----:B------:R0:W-:Y:S01]  /*1db0*/  @P2 STG.E.U16 desc[UR12][R12.64+0x10], R5 ;  /* 0x000010050c002986 */ /* 0x0001e2000c10150c */
[----:B------:R-:W-:Y:S05]  /*1dc0*/  @!P3 BRA `(.L_x_36) ;  /* 0x000000000004b947 */ /* 0x000fea0003800000 */
[----:B------:R4:W5:Y:S02]  /*1dd0*/  LDG.E.LTC128B.U16 R18, desc[UR12][R6.64+0x12] ;  /* 0x0000120c06127981 */ /* 0x000964000c1e1520 */
.L_x_36:
[----:B------:R-:W-:Y:S05]  /*1de0*/  BSYNC B0 ;  /* 0x0000000000007941 */ /* 0x000fea0003800000 */
.L_x_35:
[----:B0----5:R-:W-:Y:S01]  /*1df0*/  IMAD.U32 R5, R18, 0x10000, RZ ;  /* 0x0001000012057824 */ /* 0x021fe200078e00ff */
[----:B------:R-:W-:Y:S01]  /*1e00*/  ISETP.GT.AND P0, PT, R4, 0x8, P0 ;  /* 0x000000080400780c */ /* 0x000fe20000704270 */
[----:B------:R-:W-:Y:S01]  /*1e10*/  @P3 IMAD.MOV.U32 R13, RZ, RZ, R15 ;  /* 0x000000ffff0d3224 */ /* 0x000fe200078e000f */
[----:B------:R-:W-:Y:S01]  /*1e20*/  BSSY B0, `(.L_x_37) ;  /* 0x0000009000007945 */ /* 0x000fe20003800000 */
[----:B------:R-:W-:-:S04]  /*1e30*/  FMUL R12, R5, R2 ;  /* 0x00000002050c7220 */ /* 0x000fc80000400000 */
[----:B------:R-:W-:-:S05]  /*1e40*/  FFMA R12, R29, R0, R12 ;  /* 0x000000001d0c7223 */ /* 0x000fca000000000c */
[----:B------:R-:W-:-:S04]  /*1e50*/  F2FP.BF16.F32.PACK_AB R12, RZ, R12 ;  /* 0x0000000cff0c723e */ /* 0x000fc800000010ff */
[----:B------:R-:W-:Y:S01]  /*1e60*/  PRMT R5, R12, 0x7610, R5 ;  /* 0x000076100c057816 */ /* 0x000fe20000000005 */
[----:B------:R-:W-:-:S05]  /*1e70*/  @P3 IMAD.MOV.U32 R12, RZ, RZ, R14 ;  /* 0x000000ffff0c3224 */ /* 0x000fca00078e000e */
[----:B------:R0:W-:Y:S01]  /*1e80*/  @P3 STG.E.U16 desc[UR12][R12.64+0x12], R5 ;  /* 0x000012050c003986 */ /* 0x0001e2000c10150c */
[----:B------:R-:W-:Y:S05]  /*1e90*/  @!P0 BRA `(.L_x_38) ;  /* 0x0000000000048947 */ /* 0x000fea0003800000 */
[----:B------:R0:W5:Y:S02]  /*1ea0*/  LDG.E.LTC128B.U16 R18, desc[UR12][R8.64+0x10] ;  /* 0x0000100c08127981 */ /* 0x000164000c1e1520 */
.L_x_38:
[----:B------:R-:W-:Y:S05]  /*1eb0*/  BSYNC B0 ;  /* 0x0000000000007941 */ /* 0x000fea0003800000 */
.L_x_37:
[----:B0----5:R-:W-:Y:S01]  /*1ec0*/  IMAD.U32 R5, R18, 0x10000, RZ ;  /* 0x0001000012057824 */ /* 0x021fe200078e00ff */
[----:B------:R-:W-:Y:S01]  /*1ed0*/  ISETP.GT.AND P1, PT, R4, 0x8, P1 ;  /* 0x000000080400780c */ /* 0x000fe20000f24270 */
[----:B------:R-:W-:Y:S02]  /*1ee0*/  BSSY B0, `(.L_x_39) ;  /* 0x0000007000007945 */ /* 0x000fe40003800000 */
[----:B------:R-:W-:-:S04]  /*1ef0*/  FMUL R5, R5, R2 ;  /* 0x0000000205057220 */ /* 0x000fc80000400000 */
[----:B------:R-:W-:-:S05]  /*1f00*/  FFMA R5, R30, R0, R5 ;  /* 0x000000001e057223 */ /* 0x000fca0000000005 */
[----:B------:R-:W-:-:S05]  /*1f10*/  F2FP.BF16.F32.PACK_AB R5, RZ, R5 ;  /* 0x00000005ff05723e */ /* 0x000fca00000010ff */
[----:B------:R0:W-:Y:S01]  /*1f20*/  @P0 STG.E.U16 desc[UR12][R10.64+0x10], R5 ;  /* 0x000010050a000986 */ /* 0x0001e2000c10150c */
[----:B------:R-:W-:Y:S05]  /*1f30*/  @!P1 BRA `(.L_x_40) ;  /* 0x0000000000049947 */ /* 0x000fea0003800000 */
[----:B------:R0:W5:Y:S02]  /*1f40*/  LDG.E.LTC128B.U16 R18, desc[UR12][R8.64+0x12] ;  /* 0x0000120c08127981 */ /* 0x000164000c1e1520 */
.L_x_40:
[----:B------:R-:W-:Y:S05]  /*1f50*/  BSYNC B0 ;  /* 0x0000000000007941 */ /* 0x000fea0003800000 */
.L_x_39:
        /* <DEDUP_REMOVED lines=10> */
.L_x_42:
[----:B------:R-:W-:Y:S05]  /*2000*/  BSYNC B0 ;  /* 0x0000000000007941 */ /* 0x000fea0003800000 */
.L_x_41:
        /* <DEDUP_REMOVED lines=12> */
.L_x_44:
[----:B------:R-:W-:Y:S05]  /*20d0*/  BSYNC B0 ;  /* 0x0000000000007941 */ /* 0x000fea0003800000 */
.L_x_43:
        /* <DEDUP_REMOVED lines=12> */
.L_x_46:
[----:B------:R-:W-:Y:S05]  /*21a0*/  BSYNC B0 ;  /* 0x0000000000007941 */ /* 0x000fea0003800000 */
.L_x_45:
        /* <DEDUP_REMOVED lines=9> */
.L_x_48:
[----:B------:R-:W-:Y:S05]  /*2240*/  BSYNC B0 ;  /* 0x0000000000007941 */ /* 0x000fea0003800000 */
.L_x_47:
        /* <DEDUP_REMOVED lines=10> */
.L_x_50:
[----:B------:R-:W-:Y:S05]  /*22f0*/  BSYNC B0 ;  /* 0x0000000000007941 */ /* 0x000fea0003800000 */
.L_x_49:
        /* <DEDUP_REMOVED lines=12> */
.L_x_52:
[----:B------:R-:W-:Y:S05]  /*23c0*/  BSYNC B0 ;  /* 0x0000000000007941 */ /* 0x000fea0003800000 */
.L_x_51:
        /* <DEDUP_REMOVED lines=12> */
.L_x_54:
[----:B------:R-:W-:Y:S05]  /*2490*/  BSYNC B0 ;  /* 0x0000000000007941 */ /* 0x000fea0003800000 */
.L_x_53:
        /* <DEDUP_REMOVED lines=9> */
.L_x_56:
[----:B------:R-:W-:Y:S05]  /*2530*/  BSYNC B0 ;  /* 0x0000000000007941 */ /* 0x000fea0003800000 */
.L_x_55:
        /* <DEDUP_REMOVED lines=10> */
.L_x_58:
[----:B------:R-:W-:Y:S05]  /*25e0*/  BSYNC B0 ;  /* 0x0000000000007941 */ /* 0x000fea0003800000 */
.L_x_57:
        /* <DEDUP_REMOVED lines=12> */
.L_x_60:
[----:B------:R-:W-:Y:S05]  /*26b0*/  BSYNC B0 ;  /* 0x0000000000007941 */ /* 0x000fea0003800000 */
.L_x_59:
        /* <DEDUP_REMOVED lines=12> */
.L_x_62:
[----:B------:R-:W-:Y:S05]  /*2780*/  BSYNC B0 ;  /* 0x0000000000007941 */ /* 0x000fea0003800000 */
.L_x_61:
        /* <DEDUP_REMOVED lines=9> */
.L_x_64:
[----:B------:R-:W-:Y:S05]  /*2820*/  BSYNC B0 ;  /* 0x0000000000007941 */ /* 0x000fea0003800000 */
.L_x_63:
        /* <DEDUP_REMOVED lines=10> */
.L_x_66:
[----:B------:R-:W-:Y:S05]  /*28d0*/  BSYNC B0 ;  /* 0x0000000000007941 */ /* 0x000fea0003800000 */
.L_x_65:
        /* <DEDUP_REMOVED lines=12> */
.L_x_68:
[----:B------:R-:W-:Y:S05]  /*29a0*/  BSYNC B0 ;  /* 0x0000000000007941 */ /* 0x000fea0003800000 */
.L_x_67:
        /* <DEDUP_REMOVED lines=12> */
.L_x_70:
[----:B------:R-:W-:Y:S05]  /*2a70*/  BSYNC B0 ;  /* 0x0000000000007941 */ /* 0x000fea0003800000 */
.L_x_69:
        /* <DEDUP_REMOVED lines=9> */
.L_x_72:
[----:B------:R-:W-:Y:S05]  /*2b10*/  BSYNC B0 ;  /* 0x0000000000007941 */ /* 0x000fea0003800000 */
.L_x_71:
        /* <DEDUP_REMOVED lines=10> */
.L_x_74:
[----:B------:R-:W-:Y:S05]  /*2bc0*/  BSYNC B0 ;  /* 0x0000000000007941 */ /* 0x000fea0003800000 */
.L_x_73:
        /* <DEDUP_REMOVED lines=12> */
.L_x_76:
[----:B------:R-:W-:Y:S05]  /*2c90*/  BSYNC B0 ;  /* 0x0000000000007941 */ /* 0x000fea0003800000 */
.L_x_75:
        /* <DEDUP_REMOVED lines=12> */
.L_x_78:
[----:B------:R-:W-:Y:S05]  /*2d60*/  BSYNC B0 ;  /* 0x0000000000007941 */ /* 0x000fea0003800000 */
.L_x_77:
        /* <DEDUP_REMOVED lines=9> */
.L_x_80:
[----:B------:R-:W-:Y:S05]  /*2e00*/  BSYNC B0 ;  /* 0x0000000000007941 */ /* 0x000fea0003800000 */
.L_x_79:
        /* <DEDUP_REMOVED lines=10> */
.L_x_82:
[----:B------:R-:W-:Y:S05]  /*2eb0*/  BSYNC B0 ;  /* 0x0000000000007941 */ /* 0x000fea0003800000 */
.L_x_81:
        /* <DEDUP_REMOVED lines=12> */
.L_x_84:
[----:B------:R-:W-:Y:S05]  /*2f80*/  BSYNC B0 ;  /* 0x0000000000007941 */ /* 0x000fea0003800000 */
.L_x_83:
[----:B-----5:R-:W-:Y:S01]  /*2f90*/  IMAD.U32 R3, R18, 0x10000, RZ ;  /* 0x0001000012037824 */ /* 0x020fe200078e00ff */
[----:B------:R-:W-:Y:S01]  /*2fa0*/  ISETP.GT.AND P0, PT, R4, 0x8, P0 ;  /* 0x000000080400780c */ /* 0x000fe20000704270 */
[----:B------:R-:W-:Y:S02]  /*2fb0*/  BSSY B0, `(.L_x_85) ;  /* 0x0000007000007945 */ /* 0x000fe40003800000 */
[----:B01-34-:R-:W-:-:S04]  /*2fc0*/  FMUL R6, R3, R2 ;  /* 0x0000000203067220 */ /* 0x01bfc80000400000 */
[----:B------:R-:W-:-:S05]  /*2fd0*/  FFMA R6, R53, R0, R6 ;  /* 0x0000000035067223 */ /* 0x000fca0000000006 */
[----:B------:R-:W-:-:S05]  /*2fe0*/  F2FP.BF16.F32.PACK_AB R6, RZ, R6 ;  /* 0x00000006ff06723e */ /* 0x000fca00000010ff */
[----:B------:R0:W-:Y:S01]  /*2ff0*/  @P3 STG.E.U16 desc[UR12][R14.64+0x72], R6 ;  /* 0x000072060e003986 */ /* 0x0001e2000c10150c */
[----:B------:R-:W-:Y:S05]  /*3000*/  @!P0 BRA `(.L_x_86) ;  /* 0x0000000000048947 */ /* 0x000fea0003800000 */
[----:B------:R1:W5:Y:S02]  /*3010*/  LDG.E.LTC128B.U16 R18, desc[UR12][R8.64+0x70] ;  /* 0x0000700c08127981 */ /* 0x000364000c1e1520 */
.L_x_86:
[----:B------:R-:W-:Y:S05]  /*3020*/  BSYNC B0 ;  /* 0x0000000000007941 */ /* 0x000fea0003800000 */
.L_x_85:
[----:B-----5:R-:W-:Y:S01]  /*3030*/  IMAD.U32 R3, R18, 0x10000, RZ ;  /* 0x0001000012037824 */ /* 0x020fe200078e00ff */
[----:B------:R-:W-:Y:S01]  /*3040*/  ISETP.GT.AND P1, PT, R4, 0x8, P1 ;  /* 0x000000080400780c */ /* 0x000fe20000f24270 */
[----:B------:R-:W-:Y:S01]  /*3050*/  @P0 IMAD.MOV.U32 R4, RZ, RZ, R10 ;  /* 0x000000ffff040224 */ /* 0x000fe200078e000a */
[----:B------:R-:W-:Y:S01]  /*3060*/  BSSY B0, `(.L_x_87) ;  /* 0x0000008000007945 */ /* 0x000fe20003800000 */
[----:B------:R-:W-:Y:S01]  /*3070*/  FMUL R3, R3, R2 ;  /* 0x0000000203037220 */ /* 0x000fe20000400000 */
[----:B------:R-:W-:-:S03]  /*3080*/  @P0 IMAD.MOV.U32 R5, RZ, RZ, R11 ;  /* 0x000000ffff050224 */ /* 0x000fc600078e000b */
[----:B------:R-:W-:-:S05]  /*3090*/  FFMA R3, R54, R0, R3 ;  /* 0x0000000036037223 */ /* 0x000fca0000000003 */
[----:B------:R-:W-:-:S05]  /*30a0*/  F2FP.BF16.F32.PACK_AB R3, RZ, R3 ;  /* 0x00000003ff03723e */ /* 0x000fca00000010ff */
[----:B------:R3:W-:Y:S01]  /*30b0*/  @P0 STG.E.U16 desc[UR12][R4.64+0x70], R3 ;  /* 0x0000700304000986 */ /* 0x0007e2000c10150c */
[----:B------:R-:W-:Y:S05]  /*30c0*/  @!P1 BRA `(.L_x_88) ;  /* 0x0000000000049947 */ /* 0x000fea0003800000 */
[----:B------:R4:W5:Y:S02]  /*30d0*/  LDG.E.LTC128B.U16 R18, desc[UR12][R8.64+0x72] ;  /* 0x0000720c08127981 */ /* 0x000964000c1e1520 */
.L_x_88:
[----:B------:R-:W-:Y:S05]  /*30e0*/  BSYNC B0 ;  /* 0x0000000000007941 */ /* 0x000fea0003800000 */
.L_x_87:
[----:B---3-5:R-:W-:-:S04]  /*30f0*/  IMAD.U32 R3, R18, 0x10000, RZ ;  /* 0x0001000012037824 */ /* 0x028fc800078e00ff */
[----:B------:R-:W-:-:S04]  /*3100*/  FMUL R2, R3, R2 ;  /* 0x0000000203027220 */ /* 0x000fc80000400000 */
[----:B------:R-:W-:Y:S01]  /*3110*/  FFMA R2, R55, R0, R2 ;  /* 0x0000000037027223 */ /* 0x000fe20000000002 */
[----:B------:R-:W-:Y:S06]  /*3120*/  @!P1 EXIT ;  /* 0x000000000000994d */ /* 0x000fec0003800000 */
[----:B------:R-:W-:-:S05]  /*3130*/  F2FP.BF16.F32.PACK_AB R2, RZ, R2 ;  /* 0x00000002ff02723e */ /* 0x000fca00000010ff */
[----:B------:R-:W-:Y:S01]  /*3140*/  STG.E.U16 desc[UR12][R10.64+0x72], R2 ;  /* 0x000072020a007986 */ /* 0x000fe2000c10150c */
[----:B------:R-:W-:Y:S05]  /*3150*/  EXIT ;  /* 0x000000000000794d */ /* 0x000fea0003800000 */
.L_x_28:
[----:B------:R-:W-:Y:S01]  /*3160*/  ISETP.GT.AND P3, PT, R3, 0x1, PT ;  /* 0x000000010300780c */ /* 0x000fe20003f64270 */
[----:B------:R-:W-:Y:S01]  /*3170*/  ULDC.64 UR4, c[0x0][0x650] ;  /* 0x0001940000047ab9 */ /* 0x000fe20000000a00 */
[-C--:B------:R-:W-:Y:S01]  /*3180*/  FMUL R24, R24, R0.reuse ;  /* 0x0000000018187220 */ /* 0x080fe20000400000 */
[-C--:B------:R-:W-:Y:S01]  /*3190*/  FMUL R25, R25, R0.reuse ;  /* 0x0000000019197220 */ /* 0x080fe20000400000 */
[----:B------:R-:W-:Y:S01]  /*31a0*/  ISETP.GT.AND P4, PT, R4, RZ, P3 ;  /* 0x000000ff0400720c */ /* 0x000fe20001f84270 */
[-C--:B------:R-:W-:Y:S01]  /*31b0*/  FMUL R26, R26, R0.reuse ;  /* 0x000000001a1a7220 */ /* 0x080fe20000400000 */
[----:B------:R-:W-:Y:S01]  /*31c0*/  LEA R6, P1, R12, UR4, 0x1 ;  /* 0x000000040c067c11 */ /* 0x000fe2000f8208ff */
[----:B------:R-:W-:Y:S01]  /*31d0*/  FMUL R27, R27, R0 ;  /* 0x000000001b1b7220 */ /* 0x000fe20000400000 */
[----:B------:R-:W-:Y:S01]  /*31e0*/  F2FP.BF16.F32.PACK_AB R24, RZ, R24 ;  /* 0x00000018ff18723e */ /* 0x000fe200000010ff */
[-C--:B------:R-:W-:Y:S01]  /*31f0*/  FMUL R28, R28, R0.reuse ;  /* 0x000000001c1c7220 */ /* 0x080fe20000400000 */
[----:B------:R-:W-:Y:S01]  /*3200*/  LEA.HI.X R7, R12, UR5, R19, 0x1, P1 ;  /* 0x000000050c077c11 */ /* 0x000fe200088f0c13 */
[-C--:B------:R-:W-:Y:S01]  /*3210*/  FMUL R29, R29, R0.reuse ;  /* 0x000000001d1d7220 */ /* 0x080fe20000400000 */
[----:B------:R-:W-:Y:S01]  /*3220*/  F2FP.BF16.F32.PACK_AB R25, RZ, R25 ;  /* 0x00000019ff19723e */ /* 0x000fe200000010ff */
[-C--:B------:R-:W-:Y:S01]  /*3230*/  FMUL R30, R30, R0.reuse ;  /* 0x000000001e1e7220 */ /* 0x080fe20000400000 */
[----:B------:R-:W-:Y:S01]  /*3240*/  SHF.L.U64.HI R5, R17, 0x1, R16 ;  /* 0x0000000111057819 */ /* 0x000fe20000010210 */
[----:B------:R-:W-:Y:S01]  /*3250*/  @P2 STG.E.U16 desc[UR12][R6.64], R24 ;  /* 0x0000001806002986 */ /* 0x000fe2000c10150c */
[----:B------:R-:W-:Y:S01]  /*3260*/  ISETP.GT.AND P2, PT, R4, 0x8, P0 ;  /* 0x000000080400780c */ /* 0x000fe20000744270 */
[----:B------:R-:W-:Y:S01]  /*3270*/  FMUL R31, R31, R0 ;  /* 0x000000001f1f7220 */ /* 0x000fe20000400000 */
[----:B------:R-:W-:Y:S01]  /*3280*/  ISETP.GT.AND P1, PT, R3, 0x8, PT ;  /* 0x000000080300780c */ /* 0x000fe20003f24270 */
[----:B------:R-:W-:Y:S01]  /*3290*/  @P4 STG.E.U16 desc[UR12][R6.64+0x2], R25 ;  /* 0x0000021906004986 */ /* 0x000fe2000c10150c */
[----:B------:R-:W-:Y:S01]  /*32a0*/  LEA R8, P4, R17, R6, 0x1 ;  /* 0x0000000611087211 */ /* 0x000fe200078808ff */
[-C--:B------:R-:W-:Y:S01]  /*32b0*/  FMUL R32, R32, R0.reuse ;  /* 0x0000000020207220 */ /* 0x080fe20000400000 */
[C---:B------:R-:W-:Y:S01]  /*32c0*/  ISETP.GT.AND P3, PT, R4.reuse, 0x8, P3 ;  /* 0x000000080400780c */ /* 0x040fe20001f64270 */
[-C--:B------:R-:W-:Y:S01]  /*32d0*/  FMUL R33, R33, R0.reuse ;  /* 0x0000000021217220 */ /* 0x080fe20000400000 */
[----:B------:R-:W-:Y:S01]  /*32e0*/  ISETP.GT.AND P0, PT, R3, 0x9, PT ;  /* 0x000000090300780c */ /* 0x000fe20003f04270 */
[----:B------:R-:W-:Y:S01]  /*32f0*/  IMAD.X R9, R5, 0x1, R7, P4 ;  /* 0x0000000105097824 */ /* 0x000fe200020e0607 */
[----:B------:R-:W-:Y:S01]  /*3300*/  ISETP.GT.AND P5, PT, R4, RZ, P1 ;  /* 0x000000ff0400720c */ /* 0x000fe20000fa4270 */
[-C--:B------:R-:W-:Y:S01]  /*3310*/  FMUL R34, R34, R0.reuse ;  /* 0x0000000022227220 */ /* 0x080fe20000400000 */
[----:B------:R-:W-:Y:S01]  /*3320*/  ISETP.GT.AND P4, PT, R4, RZ, P0 ;  /* 0x000000ff0400720c */ /* 0x000fe20000784270 */
[----:B------:R-:W-:Y:S01]  /*3330*/  FMUL R35, R35, R0 ;  /* 0x0000000023237220 */ /* 0x000fe20000400000 */
[----:B------:R-:W-:Y:S01]  /*3340*/  F2FP.BF16.F32.PACK_AB R26, RZ, R26 ;  /* 0x0000001aff1a723e */ /* 0x000fe200000010ff */
[-C--:B------:R-:W-:Y:S01]  /*3350*/  FMUL R36, R36, R0.reuse ;  /* 0x0000000024247220 */ /* 0x080fe20000400000 */
[----:B------:R-:W-:Y:S01]  /*3360*/  F2FP.BF16.F32.PACK_AB R27, RZ, R27 ;  /* 0x0000001bff1b723e */ /* 0x000fe200000010ff */
[----:B------:R-:W-:Y:S01]  /*3370*/  FMUL R37, R37, R0 ;  /* 0x0000000025257220 */ /* 0x000fe20000400000 */
[----:B------:R-:W-:Y:S01]  /*3380*/  F2FP.BF16.F32.PACK_AB R28, RZ, R28 ;  /* 0x0000001cff1c723e */ /* 0x000fe200000010ff */
[----:B------:R-:W-:Y:S01]  /*3390*/  @P2 STG.E.U16 desc[UR12][R8.64], R26 ;  /* 0x0000001a08002986 */ /* 0x000fe2000c10150c */
[----:B------:R-:W-:Y:S01]  /*33a0*/  F2FP.BF16.F32.PACK_AB R29, RZ, R29 ;  /* 0x0000001dff1d723e */ /* 0x000fe200000010ff */
[-C--:B------:R-:W-:Y:S01]  /*33b0*/  FMUL R38, R38, R0.reuse ;  /* 0x0000000026267220 */ /* 0x080fe20000400000 */
[C---:B------:R-:W-:Y:S01]  /*33c0*/  ISETP.GT.AND P1, PT, R4.reuse, 0x8, P1 ;  /* 0x000000080400780c */ /* 0x040fe20000f24270 */
[----:B------:R-:W-:Y:S01]  /*33d0*/  @P3 STG.E.U16 desc[UR12][R8.64+0x2], R27 ;  /* 0x0000021b08003986 */ /* 0x000fe2000c10150c */
[----:B------:R-:W-:Y:S01]  /*33e0*/  ISETP.GT.AND P3, PT, R3, 0x10, PT ;  /* 0x000000100300780c */ /* 0x000fe20003f64270 */
[-C--:B------:R-:W-:Y:S01]  /*33f0*/  FMUL R39, R39, R0.reuse ;  /* 0x0000000027277220 */ /* 0x080fe20000400000 */
[----:B------:R-:W-:Y:S01]  /*3400*/  ISETP.GT.AND P2, PT, R4, 0x8, P0 ;  /* 0x000000080400780c */ /* 0x000fe20000744270 */
[----:B------:R-:W-:Y:S01]  /*3410*/  @P5 STG.E.U16 desc[UR12][R6.64+0x10], R28 ;  /* 0x0000101c06005986 */ /* 0x000fe2000c10150c */
[----:B------:R-:W-:Y:S01]  /*3420*/  ISETP.GT.AND P0, PT, R3, 0x11, PT ;  /* 0x000000110300780c */ /* 0x000fe20003f04270 */
[----:B------:R-:W-:Y:S01]  /*3430*/  FMUL R40, R40, R0 ;  /* 0x0000000028287220 */ /* 0x000fe20000400000 */
[----:B------:R-:W-:Y:S01]  /*3440*/  F2FP.BF16.F32.PACK_AB R30, RZ, R30 ;  /* 0x0000001eff1e723e */ /* 0x000fe200000010ff */
[----:B------:R-:W-:Y:S01]  /*3450*/  @P4 STG.E.U16 desc[UR12][R6.64+0x12], R29 ;  /* 0x0000121d06004986 */ /* 0x000fe2000c10150c */
[C---:B------:R-:W-:Y:S01]  /*3460*/  ISETP.GT.AND P4, PT, R4.reuse, RZ, P3 ;  /* 0x000000ff0400720c */ /* 0x040fe20001f84270 */
[-C--:B------:R-:W-:Y:S01]  /*3470*/  FMUL R41, R41, R0.reuse ;  /* 0x0000000029297220 */ /* 0x080fe20000400000 */
[----:B------:R-:W-:Y:S01]  /*3480*/  ISETP.GT.AND P5, PT, R4, RZ, P0 ;  /* 0x000000ff0400720c */ /* 0x000fe200007a4270 */
[----:B------:R-:W-:Y:S01]  /*3490*/  @P1 STG.E.U16 desc[UR12][R8.64+0x10], R30 ;  /* 0x0000101e08001986 */ /* 0x000fe2000c10150c */
[----:B------:R-:W-:Y:S01]  /*34a0*/  F2FP.BF16.F32.PACK_AB R31, RZ, R31 ;  /* 0x0000001fff1f723e */ /* 0x000fe200000010ff */
[----:B------:R-:W-:Y:S01]  /*34b0*/  FMUL R42, R42, R0 ;  /* 0x000000002a2a7220 */ /* 0x000fe20000400000 */
[----:B------:R-:W-:Y:S01]  /*34c0*/  F2FP.BF16.F32.PACK_AB R32, RZ, R32 ;  /* 0x00000020ff20723e */ /* 0x000fe200000010ff */
[-C--:B------:R-:W-:Y:S01]  /*34d0*/  FMUL R43, R43, R0.reuse ;  /* 0x000000002b2b7220 */ /* 0x080fe20000400000 */
[----:B------:R-:W-:Y:S01]  /*34e0*/  F2FP.BF16.F32.PACK_AB R33, RZ, R33 ;  /* 0x00000021ff21723e */ /* 0x000fe200000010ff */
[----:B------:R-:W-:Y:S01]  /*34f0*/  @P2 STG.E.U16 desc[UR12][R8.64+0x12], R31 ;  /* 0x0000121f08002986 */ /* 0x000fe2000c10150c */
[----:B------:R-:W-:Y:S01]  /*3500*/  ISETP.GT.AND P3, PT, R4, 0x8, P3 ;  /* 0x000000080400780c */ /* 0x000fe20001f64270 */
[-C--:B------:R-:W-:Y:S01]  /*3510*/  FMUL R44, R44, R0.reuse ;  /* 0x000000002c2c7220 */ /* 0x080fe20000400000 */
[----:B------:R-:W-:Y:S01]  /*3520*/  ISETP.GT.AND P1, PT, R3, 0x18, PT ;  /* 0x000000180300780c */ /* 0x000fe20003f24270 */
[----:B------:R-:W-:Y:S01]  /*3530*/  @P4 STG.E.U16 desc[UR12][R6.64+0x20], R32 ;  /* 0x0000202006004986 */ /* 0x000fe2000c10150c */
[C---:B------:R-:W-:Y:S01]  /*3540*/  ISETP.GT.AND P0, PT, R4.reuse, 0x8, P0 ;  /* 0x000000080400780c */ /* 0x040fe20000704270 */
[-C--:B------:R-:W-:Y:S01]  /*3550*/  FMUL R45, R45, R0.reuse ;  /* 0x000000002d2d7220 */ /* 0x080fe20000400000 */
[----:B------:R-:W-:Y:S01]  /*3560*/  ISETP.GT.AND P2, PT, R3, 0x19, PT ;  /* 0x000000190300780c */ /* 0x000fe20003f44270 */
[----:B------:R-:W-:Y:S01]  /*3570*/  @P5 STG.E.U16 desc[UR12][R6.64+0x22], R33 ;  /* 0x0000222106005986 */ /* 0x000fe2000c10150c */
        /* <DEDUP_REMOVED lines=12> */
[----:B------:R-:W-:Y:S01]  /*3640*/  ISETP.GT.AND P3, PT, R3, 0x20, PT ;  /* 0x000000200300780c */ /* 0x000fe20003f64270 */
[----:B------:R-:W-:Y:S01]  /*3650*/  @P0 STG.E.U16 desc[UR12][R8.64+0x22], R35 ;  /* 0x0000222308000986 */ /* 0x000fe2000c10150c */
[C---:B------:R-:W-:Y:S01]  /*3660*/  ISETP.GT.AND P1, PT, R4.reuse, 0x8, P1 ;  /* 0x000000080400780c */ /* 0x040fe20000f24270 */
[-C--:B------:R-:W-:Y:S01]  /*3670*/  FMUL R51, R51, R0.reuse ;  /* 0x0000000033337220 */ /* 0x080fe20000400000 */
[----:B------:R-:W-:Y:S01]  /*3680*/  ISETP.GT.AND P0, PT, R3, 0x21, PT ;  /* 0x000000210300780c */ /* 0x000fe20003f04270 */
[----:B------:R-:W-:Y:S01]  /*3690*/  @P4 STG.E.U16 desc[UR12][R6.64+0x30], R36 ;  /* 0x0000302406004986 */ /* 0x000fe2000c10150c */
[----:B------:R-:W-:Y:S01]  /*36a0*/  ISETP.GT.AND P2, PT, R4, 0x8, P2 ;  /* 0x000000080400780c */ /* 0x000fe20001744270 */
[-C--:B------:R-:W-:Y:S01]  /*36b0*/  FMUL R52, R52, R0.reuse ;  /* 0x0000000034347220 */ /* 0x080fe20000400000 */
[C---:B------:R-:W-:Y:S01]  /*36c0*/  ISETP.GT.AND P4, PT, R4.reuse, RZ, P3 ;  /* 0x000000ff0400720c */ /* 0x040fe20001f84270 */
[----:B------:R-:W-:Y:S01]  /*36d0*/  @P5 STG.E.U16 desc[UR12][R6.64+0x32], R37 ;  /* 0x0000322506005986 */ /* 0x000fe2000c10150c */
        /* <DEDUP_REMOVED lines=8> */
[----:B------:R-:W-:-:S02]  /*3760*/  F2FP.BF16.F32.PACK_AB R41, RZ, R41 ;  /* 0x00000029ff29723e */ /* 0x000fc400000010ff */
[C---:B------:R-:W-:Y:S01]  /*3770*/  ISETP.GT.AND P3, PT, R4.reuse, 0x8, P3 ;  /* 0x000000080400780c */ /* 0x040fe20001f64270 */
[----:B------:R-:W-:Y:S01]  /*3780*/  @P2 STG.E.U16 desc[UR12][R8.64+0x32], R39 ;  /* 0x0000322708002986 */ /* 0x000fe2000c10150c */
[----:B------:R-:W-:Y:S02]  /*3790*/  ISETP.GT.AND P0, PT, R4, 0x8, P0 ;  /* 0x000000080400780c */ /* 0x000fe40000704270 */
[----:B------:R-:W-:Y:S01]  /*37a0*/  F2FP.BF16.F32.PACK_AB R42, RZ, R42 ;  /* 0x0000002aff2a723e */ /* 0x000fe200000010ff */
[----:B------:R-:W-:Y:S01]  /*37b0*/  @P4 STG.E.U16 desc[UR12][R6.64+0x40], R40 ;  /* 0x0000402806004986 */ /* 0x000fe2000c10150c */
[C---:B------:R-:W-:Y:S02]  /*37c0*/  ISETP.GT.AND P4, PT, R3.reuse, 0x28, PT ;  /* 0x000000280300780c */ /* 0x040fe40003f84270 */
[----:B------:R-:W-:Y:S01]  /*37d0*/  F2FP.BF16.F32.PACK_AB R43, RZ, R43 ;  /* 0x0000002bff2b723e */ /* 0x000fe200000010ff */
[----:B------:R-:W-:Y:S01]  /*37e0*/  @P5 STG.E.U16 desc[UR12][R6.64+0x42], R41 ;  /* 0x0000422906005986 */ /* 0x000fe2000c10150c */
[----:B------:R-:W-:-:S02]  /*37f0*/  ISETP.GT.AND P5, PT, R3, 0x29, PT ;  /* 0x000000290300780c */ /* 0x000fc40003fa4270 */
[C---:B------:R-:W-:Y:S01]  /*3800*/  ISETP.GT.AND P1, PT, R4.reuse, RZ, P4 ;  /* 0x000000ff0400720c */ /* 0x040fe20002724270 */
[----:B------:R-:W-:Y:S01]  /*3810*/  @P3 STG.E.U16 desc[UR12][R8.64+0x40], R42 ;  /* 0x0000402a08003986 */ /* 0x000fe2000c10150c */
[----:B------:R-:W-:Y:S02]  /*3820*/  ISETP.GT.AND P6, PT, R4, RZ, P5 ;  /* 0x000000ff0400720c */ /* 0x000fe40002fc4270 */
[----:B------:R-:W-:Y:S01]  /*3830*/  F2FP.BF16.F32.PACK_AB R44, RZ, R44 ;  /* 0x0000002cff2c723e */ /* 0x000fe200000010ff */
[----:B------:R-:W-:Y:S01]  /*3840*/  @P0 STG.E.U16 desc[UR12][R8.64+0x42], R43 ;  /* 0x0000422b08000986 */ /* 0x000fe2000c10150c */
[C---:B------:R-:W-:Y:S02]  /*3850*/  ISETP.GT.AND P3, PT, R3.reuse, 0x30, PT ;  /* 0x000000300300780c */ /* 0x040fe40003f64270 */
[C---:B------:R-:W-:Y:S02]  /*3860*/  ISETP.GT.AND P2, PT, R3.reuse, 0x31, PT ;  /* 0x000000310300780c */ /* 0x040fe40003f44270 */
[----:B------:R-:W-:-:S02]  /*3870*/  ISETP.GT.AND P0, PT, R3, 0x39, PT ;  /* 0x000000390300780c */ /* 0x000fc40003f04270 */
[C---:B------:R-:W-:Y:S01]  /*3880*/  ISETP.GT.AND P4, PT, R4.reuse, 0x8, P4 ;  /* 0x000000080400780c */ /* 0x040fe20002784270 */
[----:B------:R-:W-:Y:S01]  /*3890*/  @P1 STG.E.U16 desc[UR12][R6.64+0x50], R44 ;  /* 0x0000502c06001986 */ /* 0x000fe2000c10150c */
[----:B------:R-:W-:Y:S01]  /*38a0*/  ISETP.GT.AND P1, PT, R3, 0x38, PT ;  /* 0x000000380300780c */ /* 0x000fe20003f24270 */
[----:B------:R-:W-:Y:S01]  /*38b0*/  @P6 IMAD.MOV.U32 R2, RZ, RZ, R6 ;  /* 0x000000ffff026224 */ /* 0x000fe200078e0006 */
[----:B------:R-:W-:Y:S01]  /*38c0*/  F2FP.BF16.F32.PACK_AB R45, RZ, R45 ;  /* 0x0000002dff2d723e */ /* 0x000fe200000010ff */
[----:B------:R-:W-:Y:S01]  /*38d0*/  @P6 IMAD.MOV.U32 R3, RZ, RZ, R7 ;  /* 0x000000ffff036224 */ /* 0x000fe200078e0007 */
[----:B------:R-:W-:Y:S02]  /*38e0*/  F2FP.BF16.F32.PACK_AB R46, RZ, R46 ;  /* 0x0000002eff2e723e */ /* 0x000fe400000010ff */
[----:B------:R-:W-:Y:S02]  /*38f0*/  F2FP.BF16.F32.PACK_AB R47, RZ, R47 ;  /* 0x0000002fff2f723e */ /* 0x000fe400000010ff */
[----:B------:R0:W-:Y:S01]  /*3900*/  @P6 STG.E.U16 desc[UR12][R2.64+0x52], R45 ;  /* 0x0000522d02006986 */ /* 0x0001e2000c10150c */
[----:B------:R-:W-:-:S02]  /*3910*/  ISETP.GT.AND P6, PT, R4, 0x8, P5 ;  /* 0x000000080400780c */ /* 0x000fc40002fc4270 */
[C---:B------:R-:W-:Y:S02]  /*3920*/  ISETP.GT.AND P5, PT, R4.reuse, RZ, P3 ;  /* 0x000000ff0400720c */ /* 0x040fe40001fa4270 */
[----:B------:R-:W-:Y:S02]  /*3930*/  ISETP.GT.AND P3, PT, R4, 0x8, P3 ;  /* 0x000000080400780c */ /* 0x000fe40001f64270 */
[----:B------:R-:W-:Y:S02]  /*3940*/  F2FP.BF16.F32.PACK_AB R48, RZ, R48 ;  /* 0x00000030ff30723e */ /* 0x000fe400000010ff */
[----:B------:R-:W-:Y:S02]  /*3950*/  F2FP.BF16.F32.PACK_AB R49, RZ, R49 ;  /* 0x00000031ff31723e */ /* 0x000fe400000010ff */
[----:B------:R-:W-:Y:S01]  /*3960*/  F2FP.BF16.F32.PACK_AB R50, RZ, R50 ;  /* 0x00000032ff32723e */ /* 0x000fe200000010ff */
[----:B0-----:R-:W-:Y:S01]  /*3970*/  @P4 IMAD.MOV.U32 R2, RZ, RZ, R8 ;  /* 0x000000ffff024224 */ /* 0x001fe200078e0008 */
[----:B------:R-:W-:Y:S01]  /*3980*/  F2FP.BF16.F32.PACK_AB R51, RZ, R51 ;  /* 0x00000033ff33723e */ /* 0x000fe200000010ff */
[----:B------:R-:W-:Y:S01]  /*3990*/  @P4 IMAD.MOV.U32 R3, RZ, RZ, R9 ;  /* 0x000000ffff034224 */ /* 0x000fe200078e0009 */
[----:B------:R-:W-:-:S02]  /*39a0*/  F2FP.BF16.F32.PACK_AB R52, RZ, R52 ;  /* 0x00000034ff34723e */ /* 0x000fc400000010ff */
[----:B------:R-:W-:Y:S02]  /*39b0*/  F2FP.BF16.F32.PACK_AB R53, RZ, R53 ;  /* 0x00000035ff35723e */ /* 0x000fe400000010ff */
[----:B------:R0:W-:Y:S01]  /*39c0*/  @P4 STG.E.U16 desc[UR12][R2.64+0x50], R46 ;  /* 0x0000502e02004986 */ /* 0x0001e2000c10150c */
[C---:B------:R-:W-:Y:S02]  /*39d0*/  ISETP.GT.AND P4, PT, R4.reuse, RZ, P2 ;  /* 0x000000ff0400720c */ /* 0x040fe40001784270 */
[----:B------:R-:W-:Y:S02]  /*39e0*/  ISETP.GT.AND P2, PT, R4, 0x8, P2 ;  /* 0x000000080400780c */ /* 0x000fe40001744270 */
[----:B------:R-:W-:Y:S01]  /*39f0*/  F2FP.BF16.F32.PACK_AB R54, RZ, R54 ;  /* 0x00000036ff36723e */ /* 0x000fe200000010ff */
[----:B0-----:R-:W-:Y:S02]  /*3a00*/  @P6 IMAD.MOV.U32 R2, RZ, RZ, R8 ;  /* 0x000000ffff026224 */ /* 0x001fe400078e0008 */
[----:B------:R-:W-:-:S05]  /*3a10*/  @P6 IMAD.MOV.U32 R3, RZ, RZ, R9 ;  /* 0x000000ffff036224 */ /* 0x000fca00078e0009 */
[----:B------:R0:W-:Y:S01]  /*3a20*/  @P6 STG.E.U16 desc[UR12][R2.64+0x52], R47 ;  /* 0x0000522f02006986 */ /* 0x0001e2000c10150c */
[C---:B------:R-:W-:Y:S02]  /*3a30*/  ISETP.GT.AND P6, PT, R4.reuse, RZ, P0 ;  /* 0x000000ff0400720c */ /* 0x040fe400007c4270 */
[----:B------:R-:W-:Y:S01]  /*3a40*/  ISETP.GT.AND P0, PT, R4, 0x8, P0 ;  /* 0x000000080400780c */ /* 0x000fe20000704270 */
[----:B0-----:R-:W-:Y:S02]  /*3a50*/  @P5 IMAD.MOV.U32 R2, RZ, RZ, R6 ;  /* 0x000000ffff025224 */ /* 0x001fe400078e0006 */
[----:B------:R-:W-:-:S05]  /*3a60*/  @P5 IMAD.MOV.U32 R3, RZ, RZ, R7 ;  /* 0x000000ffff035224 */ /* 0x000fca00078e0007 */
[----:B------:R0:W-:Y:S01]  /*3a70*/  @P5 STG.E.U16 desc[UR12][R2.64+0x60], R48 ;  /* 0x0000603002005986 */ /* 0x0001e2000c10150c */
[C---:B------:R-:W-:Y:S02]  /*3a80*/  ISETP.GT.AND P5, PT, R4.reuse, RZ, P1 ;  /* 0x000000ff0400720c */ /* 0x040fe40000fa4270 */
[----:B------:R-:W-:Y:S01]  /*3a90*/  ISETP.GT.AND P1, PT, R4, 0x8, P1 ;  /* 0x000000080400780c */ /* 0x000fe20000f24270 */
[----:B0-----:R-:W-:Y:S02]  /*3aa0*/  @P4 IMAD.MOV.U32 R2, RZ, RZ, R6 ;  /* 0x000000ffff024224 */ /* 0x001fe400078e0006 */
[----:B------:R-:W-:-:S05]  /*3ab0*/  @P4 IMAD.MOV.U32 R3, RZ, RZ, R7 ;  /* 0x000000ffff034224 */ /* 0x000fca00078e0007 */
[----:B------:R0:W-:Y:S02]  /*3ac0*/  @P4 STG.E.U16 desc[UR12][R2.64+0x62], R49 ;  /* 0x0000623102004986 */ /* 0x0001e4000c10150c */
        /* <DEDUP_REMOVED lines=8> */
[----:B------:R0:W-:Y:S04]  /*3b50*/  @P5 STG.E.U16 desc[UR12][R2.64+0x70], R52 ;  /* 0x0000703402005986 */ /* 0x0001e8000c10150c */
[----:B------:R1:W-:Y:S01]  /*3b60*/  @P6 STG.E.U16 desc[UR12][R6.64+0x72], R53 ;  /* 0x0000723506006986 */ /* 0x0003e2000c10150c */
[----:B0-----:R-:W-:Y:S02]  /*3b70*/  @P1 IMAD.MOV.U32 R2, RZ, RZ, R8 ;  /* 0x000000ffff021224 */ /* 0x001fe400078e0008 */
[----:B------:R-:W-:-:S05]  /*3b80*/  @P1 IMAD.MOV.U32 R3, RZ, RZ, R9 ;  /* 0x000000ffff031224 */ /* 0x000fca00078e0009 */
[----:B------:R1:W-:Y:S01]  /*3b90*/  @P1 STG.E.U16 desc[UR12][R2.64+0x70], R54 ;  /* 0x0000703602001986 */ /* 0x0003e2000c10150c */
[----:B------:R-:W-:Y:S05]  /*3ba0*/  @!P0 EXIT ;  /* 0x000000000000894d */ /* 0x000fea0003800000 */
[----:B------:R-:W-:-:S05]  /*3bb0*/  F2FP.BF16.F32.PACK_AB R0, RZ, R0 ;  /* 0x00000000ff00723e */ /* 0x000fca00000010ff */
[----:B------:R-:W-:Y:S01]  /*3bc0*/  STG.E.U16 desc[UR12][R8.64+0x72], R0 ;  /* 0x0000720008007986 */ /* 0x000fe2000c10150c */
[----:B------:R-:W-:Y:S05]  /*3bd0*/  EXIT ;  /* 0x000000000000794d */ /* 0x000fea0003800000 */
.L_x_14:
[----:B------:R-:W-:-:S13]  /*3be0*/  ISETP.NE.AND P0, PT, R14, RZ, PT ;  /* 0x000000ff0e00720c */ /* 0x000fda0003f05270 */
[----:B------:R-:W-:Y:S05]  /*3bf0*/  @P0 EXIT ;  /* 0x000000000000094d */ /* 0x000fea0003800000 */
[----:B------:R-:W-:-:S13]  /*3c00*/  ELECT P0, URZ, PT ;  /* 0x00000000003f782f */ /* 0x000fda0003800000 */
[----:B------:R-:W-:Y:S05]  /*3c10*/  @!P0 BRA `(.L_x_89) ;  /* 0x0000000800108947 */ /* 0x000fea0003800000 */
[----:B------:R-:W-:-:S13]  /*3c20*/  ISETP.GE.AND P0, PT, R6, 0x1, PT ;  /* 0x000000010600780c */ /* 0x000fda0003f06270 */
[----:B------:R-:W-:Y:S05]  /*3c30*/  @!P0 BRA `(.L_x_89) ;  /* 0x0000000800088947 */ /* 0x000fea0003800000 */
[----:B---3-5:R-:W2:Y:S01]  /*3c40*/  S2R R2, SR_CgaCtaId ;  /* 0x0000000000027919 */ /* 0x028ea20000008800 */
[----:B------:R-:W-:Y:S01]  /*3c50*/  IMAD.SHL.U32 R21, R7, 0x40, RZ ;  /* 0x0000004007157824 */ /* 0x000fe200078e00ff */
[----:B------:R-:W-:Y:S01]  /*3c60*/  ULDC UR4, c[0x0][0x384] ;  /* 0x0000e10000047ab9 */ /* 0x000fe20000000800 */
[----:B------:R-:W-:Y:S01]  /*3c70*/  LOP3.LUT P0, RZ, R8, 0x1f, RZ, 0xc0, !PT ;  /* 0x0000001f08ff7812 */ /* 0x000fe2000780c0ff */
[----:B------:R-:W-:Y:S01]  /*3c80*/  ULDC UR5, c[0x0][0x388] ;  /* 0x0000e20000057ab9 */ /* 0x000fe20000000800 */
[C---:B------:R-:W-:Y:S01]  /*3c90*/  ISETP.NE.AND P1, PT, R9.reuse, RZ, PT ;  /* 0x000000ff0900720c */ /* 0x040fe20003f25270 */
[----:B------:R-:W-:Y:S01]  /*3ca0*/  VIADD R24, R6, 0x1 ;  /* 0x0000000106187836 */ /* 0x000fe20000000000 */
[----:B------:R-:W-:Y:S01]  /*3cb0*/  ISETP.NE.OR P0, PT, R9, RZ, !P0 ;  /* 0x000000ff0900720c */ /* 0x000fe20004705670 */
[----:B------:R-:W-:Y:S01]  /*3cc0*/  IMAD.MOV.U32 R7, RZ, RZ, 0x1 ;  /* 0x00000001ff077424 */ /* 0x000fe200078e00ff */
[----:B------:R-:W-:Y:S01]  /*3cd0*/  LOP3.LUT R23, R3, 0x2, RZ, 0xfc, !PT ;  /* 0x0000000203177812 */ /* 0x000fe200078efcff */
[----:B------:R-:W-:Y:S01]  /*3ce0*/  IMAD.MOV.U32 R11, RZ, RZ, RZ ;  /* 0x000000ffff0b7224 */ /* 0x000fe200078e00ff */
[----:B01----:R-:W-:-:S02]  /*3cf0*/  CS2R R12, SRZ ;  /* 0x00000000000c7805 */ /* 0x003fc4000001ff00 */
[----:B------:R-:W-:Y:S01]  /*3d00*/  CS2R R14, SRZ ;  /* 0x00000000000e7805 */ /* 0x000fe2000001ff00 */
[----:B--2---:R-:W-:-:S05]  /*3d10*/  IMAD.SHL.U32 R0, R2, 0x20, RZ ;  /* 0x0000002002007824 */ /* 0x004fca00078e00ff */
[----:B------:R-:W-:Y:S01]  /*3d20*/  LOP3.LUT R5, R0, 0x20, RZ, 0xc0, !PT ;  /* 0x0000002000057812 */ /* 0x000fe200078ec0ff */
[----:B------:R-:W-:Y:S02]  /*3d30*/  IMAD.SHL.U32 R0, R2, 0x400, RZ ;  /* 0x0000040002007824 */ /* 0x000fe400078e00ff */
[----:B------:R-:W-:-:S03]  /*3d40*/  IMAD.HI.U32 R2, R21, UR4, RZ ;  /* 0x0000000415027c27 */ /* 0x000fc6000f8e00ff */
[----:B------:R-:W-:Y:S01]  /*3d50*/  LOP3.LUT R0, R0, 0x400, RZ, 0xc0, !PT ;  /* 0x0000040000007812 */ /* 0x000fe200078ec0ff */
[----:B------:R-:W-:Y:S01]  /*3d60*/  IMAD R10, R10, 0x40, R5 ;  /* 0x000000400a0a7824 */ /* 0x000fe200078e0205 */
[----:B------:R-:W-:-:S07]  /*3d70*/  SHF.R.U32.HI R2, RZ, UR5, R2 ;  /* 0x00000005ff027c19 */ /* 0x000fce0008011602 */
.L_x_93:
[----:B------:R-:W0:Y:S01]  /*3d80*/  S2R R5, SR_CgaCtaId ;  /* 0x0000000000057919 */ /* 0x000e220000008800 */
[----:B------:R-:W-:-:S04]  /*3d90*/  MOV R4, 0x400 ;  /* 0x0000040000047802 */ /* 0x000fc80000000f00 */
[----:B0-----:R-:W-:Y:S02]  /*3da0*/  LEA R17, R5, R4, 0x18 ;  /* 0x0000000405117211 */ /* 0x001fe400078ec0ff */
[----:B------:R-:W-:-:S03]  /*3db0*/  SHF.L.U32 R4, R7, 0x1f, RZ ;  /* 0x0000001f07047819 */ /* 0x000fc600000006ff */
[----:B------:R-:W-:-:S07]  /*3dc0*/  IMAD R9, R11, 0x8, R17 ;  /* 0x000000080b097824 */ /* 0x000fce00078e0211 */
.L_x_90:
[----:B0-----:R0:W1:Y:S02]  /*3dd0*/  SYNCS.PHASECHK.TRANS64.TRYWAIT P2, [R9+URZ+0x380e0], R4 ;  /* 0x0380e004090075a7 */ /* 0x001064000804017f */
[----:B-1----:R-:W-:Y:S05]  /*3de0*/  @!P2 NANOSLEEP.SYNCS 0x989680 ;  /* 0x009896800000a95d */ /* 0x002fea0003900000 */
[----:B------:R-:W1:Y:S02]  /*3df0*/  @!P2 SYNCS.PHASECHK.TRANS64 P2, [R9+URZ+0x380e0], R4 ;  /* 0x0380e0040900a5a7 */ /* 0x000e64000804007f */
[----:B-1----:R-:W-:Y:S05]  /*3e00*/  @!P2 BRA `(.L_x_90) ;  /* 0xfffffffc00f0a947 */ /* 0x002fea000383ffff */
[----:B0-----:R-:W0:Y:S02]  /*3e10*/  @!P1 LDC R4, c[0x0][0x580] ;  /* 0x00016000ff049b82 */ /* 0x001e240000000800 */
[----:B0-----:R0:W-:Y:S02]  /*3e20*/  @!P1 SYNCS.ARRIVE.TRANS64 RZ, [R9+URZ+0x38000], R4 ;  /* 0x0380000409ff99a7 */ /* 0x0011e4000800003f */
[----:B0-----:R-:W-:-:S04]  /*3e30*/  PRMT R4, R23, 0x9910, RZ ;  /* 0x0000991017047816 */ /* 0x001fc800000000ff */
[----:B------:R-:W-:-:S13]  /*3e40*/  ISETP.NE.AND P2, PT, R4, 0x2, PT ;  /* 0x000000020400780c */ /* 0x000fda0003f45270 */
[----:B------:R-:W-:Y:S05]  /*3e50*/  @P2 BRA `(.L_x_91) ;  /* 0x0000000000042947 */ /* 0x000fea0003800000 */
[----:B------:R-:W-:Y:S01]  /*3e60*/  BPT.TRAP 0x1 ;  /* 0x000000040000795c */ /* 0x000fe20000300000 */
.L_x_91:
[----:B------:R-:W-:Y:S05]  /*3e70*/  @P0 BRA `(.L_x_92) ;  /* 0x0000000000040947 */ /* 0x000fea0003800000 */
[----:B------:R-:W-:Y:S01]  /*3e80*/  BPT.TRAP 0x1 ;  /* 0x000000040000795c */ /* 0x000fe20000300000 */
.L_x_92:
[----:B------:R-:W0:Y:S01]  /*3e90*/  LDC R16, c[0x0][0x380] ;  /* 0x0000e000ff107b82 */ /* 0x000e220000000800 */
[----:B------:R-:W-:Y:S01]  /*3ea0*/  R2UR UR4, R2 ;  /* 0x00000000020472ca */ /* 0x000fe200000e0000 */
[----:B------:R-:W-:Y:S01]  /*3eb0*/  ULDC UR24, c[0x0][0x38c] ;  /* 0x0000e30000187ab9 */ /* 0x000fe20000000800 */
[----:B------:R-:W-:Y:S01]  /*3ec0*/  R2UR UR13, R21 ;  /* 0x00000000150d72ca */ /* 0x000fe200000e0000 */
[----:B------:R-:W-:Y:S01]  /*3ed0*/  UISETP.NE.AND UP0, UPT, UR24, 0x1, UPT ;  /* 0x000000011800788c */ /* 0x000fe2000bf05270 */
[----:B------:R-:W-:Y:S01]  /*3ee0*/  R2UR UR17, R9 ;  /* 0x00000000091172ca */ /* 0x000fe200000e0000 */
[----:B------:R-:W-:Y:S01]  /*3ef0*/  ULDC UR12, c[0x0][0x3ec] ;  /* 0x0000fb00000c7ab9 */ /* 0x000fe20000000800 */
[C---:B------:R-:W-:Y:S01]  /*3f00*/  R2UR UR18, R14.reuse ;  /* 0x000000000e1272ca */ /* 0x040fe200000e0000 */
[----:B------:R-:W1:Y:S01]  /*3f10*/  LDC.64 R18, c[0x0][0x3f8] ;  /* 0x0000fe00ff127b82 */ /* 0x000e620000000a00 */
[----:B------:R-:W-:Y:S01]  /*3f20*/  VIADD R14, R14, 0x1 ;  /* 0x000000010e0e7836 */ /* 0x000fe20000000000 */
[----:B------:R-:W-:Y:S01]  /*3f30*/  R2UR UR10, R17 ;  /* 0x00000000110a72ca */ /* 0x000fe200000e0000 */
[----:B------:R-:W-:Y:S01]  /*3f40*/  VIADD R24, R24, 0xffffffff ;  /* 0xffffffff18187836 */ /* 0x000fe20000000000 */
[----:B------:R-:W-:Y:S01]  /*3f50*/  R2UR UR16, R11 ;  /* 0x000000000b1072ca */ /* 0x000fe200000e0000 */
[----:B------:R-:W-:Y:S01]  /*3f60*/  ULDC.64 UR28, c[0x0][0x198] ;  /* 0x00006600001c7ab9 */ /* 0x000fe20000000a00 */
[----:B------:R-:W-:Y:S01]  /*3f70*/  ULDC.64 UR20, c[0x0][0x3f0] ;  /* 0x0000fc0000147ab9 */ /* 0x000fe20000000a00 */
[----:B------:R-:W-:Y:S01]  /*3f80*/  @UP0 ULDC.64 UR8, c[0x0][0x390] ;  /* 0x0000e40000080ab9 */ /* 0x000fe20000000a00 */
[----:B------:R-:W1:Y:S01]  /*3f90*/  LDC.64 R4, c[0x0][0x3d0] ;  /* 0x0000f400ff047b82 */ /* 0x000e620000000a00 */
[----:B------:R-:W-:Y:S01]  /*3fa0*/  ISETP.GT.AND P6, PT, R24, 0x1, PT ;  /* 0x000000011800780c */ /* 0x000fe20003fc4270 */
[----:B------:R-:W-:-:S02]  /*3fb0*/  UIADD3 UR17, UR17, 0x38000, URZ ;  /* 0x0003800011117890 */ /* 0x000fc4000fffe03f */
[----:B------:R-:W-:Y:S01]  /*3fc0*/  USHF.L.U32 UR18, UR18, 0x5, URZ ;  /* 0x0000000512127899 */ /* 0x000fe2000800063f */
[----:B------:R-:W-:Y:S01]  /*3fd0*/  UMOV UR31, 0x30000 ;  /* 0x00030000001f7882 */ /* 0x000fe20000000000 */
[----:B------:R-:W-:Y:S01]  /*3fe0*/  UMOV UR26, 0x0 ;  /* 0x00000000001a7882 */ /* 0x000fe20000000000 */
[----:B0-----:R-:W-:Y:S01]  /*3ff0*/  ISETP.NE.AND P2, PT, R16, 0x1, PT ;  /* 0x000000011000780c */ /* 0x001fe20003f45270 */
[----:B------:R-:W0:Y:S01]  /*4000*/  LDC R20, c[0x0][0x400] ;  /* 0x00010000ff147b82 */ /* 0x000e220000000800 */
[----:B------:R-:W-:Y:S01]  /*4010*/  ULEA UR16, UR16, UR10, 0xc ;  /* 0x0000000a10107291 */ /* 0x000fe2000f8e603f */
[----:B------:R-:W-:-:S10]  /*4020*/  UMOV UR27, 0x10000000 ;  /* 0x10000000001b7882 */ /* 0x000fd40000000000 */
[----:B------:R-:W-:Y:S01]  /*4030*/  @P2 IMAD.U32 R8, RZ, RZ, UR4 ;  /* 0x00000004ff082e24 */ /* 0x000fe2000f8e00ff */
[----:B------:R-:W-:-:S04]  /*4040*/  ULDC.64 UR4, c[0x0][0x3c8] ;  /* 0x0000f20000047ab9 */ /* 0x000fc80000000a00 */
[----:B------:R-:W-:Y:S01]  /*4050*/  @P2 R2UR UR13, R8 ;  /* 0x00000000080d22ca */ /* 0x000fe200000e0000 */
[C---:B------:R-:W-:Y:S01]  /*4060*/  IMAD R8, R11.reuse, 0x800, R0 ;  /* 0x000008000b087824 */ /* 0x040fe200078e0200 */
[----:B------:R-:W-:Y:S01]  /*4070*/  ISETP.NE.AND P2, PT, R14, UR15, PT ;  /* 0x0000000f0e007c0c */ /* 0x000fe2000bf45270 */
[----:B------:R-:W-:Y:S02]  /*4080*/  VIADD R11, R11, 0x1 ;  /* 0x000000010b0b7836 */ /* 0x000fe40000000000 */
[----:B------:R-:W-:Y:S01]  /*4090*/  IMAD R22, R8, 0x2, R17 ;  /* 0x0000000208167824 */ /* 0x000fe200078e0211 */
[----:B------:R-:W-:Y:S01]  /*40a0*/  SEL R14, R14, RZ, P2 ;  /* 0x000000ff0e0e7207 */ /* 0x000fe20001000000 */
[----:B------:R-:W2:Y:S01]  /*40b0*/  LDC.64 R8, c[0x0][0x3e0] ;  /* 0x0000f800ff087b82 */ /* 0x000ea20000000a00 */
[----:B-1----:R-:W-:Y:S01]  /*40c0*/  IMAD R17, R13, R4, R19 ;  /* 0x000000040d117224 */ /* 0x002fe200078e0213 */
[----:B------:R-:W-:Y:S01]  /*40d0*/  ISETP.NE.AND P5, PT, R11, 0x1c, PT ;  /* 0x0000001c0b00780c */ /* 0x000fe20003fa5270 */
[----:B------:R-:W-:Y:S01]  /*40e0*/  IMAD R4, R15, UR5, R18 ;  /* 0x000000050f047c24 */ /* 0x000fe2000f8e0212 */
[----:B------:R-:W-:Y:S01]  /*40f0*/  ULDC UR5, c[0x0][0x398] ;  /* 0x0000e60000057ab9 */ /* 0x000fe20000000800 */
[----:B0-----:R-:W-:Y:S01]  /*4100*/  IMAD R5, R12, R5, R20 ;  /* 0x000000050c057224 */ /* 0x001fe200078e0214 */
[----:B------:R-:W-:Y:S01]  /*4110*/  UIMAD.WIDE.U32 UR6, UR13, UR8, URZ ;  /* 0x000000080d0672a5 */ /* 0x000fe2000f8e003f */
[----:B------:R-:W-:Y:S01]  /*4120*/  IMAD.U32 R4, R17, 0x20, R4 ;  /* 0x0000002011047824 */ /* 0x000fe200078e0004 */
[----:B------:R-:W-:Y:S01]  /*4130*/  UIADD3 UR6, -UR13, URZ, URZ ;  /* 0x0000003f0d067290 */ /* 0x000fe2000fffe13f */
[----:B------:R-:W-:Y:S01]  /*4140*/  VIADD R17, R15, 0x1 ;  /* 0x000000010f117836 */ /* 0x000fe20000000000 */
[----:B------:R-:W-:Y:S01]  /*4150*/  UMOV UR14, UR13 ;  /* 0x0000000d000e7c82 */ /* 0x000fe20008000000 */
[----:B------:R-:W-:Y:S01]  /*4160*/  @UP0 USHF.R.U32.HI UR14, URZ, UR9, UR7 ;  /* 0x000000093f0e0299 */ /* 0x000fe20008011607 */
[----:B------:R-:W-:Y:S01]  /*4170*/  @P2 IMAD.MOV R17, RZ, RZ, R15 ;  /* 0x000000ffff112224 */ /* 0x000fe200078e020f */
[----:B------:R-:W-:Y:S01]  /*4180*/  UISETP.NE.AND UP0, UPT, UR5, 0x1, UPT ;  /* 0x000000010500788c */ /* 0x000fe2000bf05270 */
[----:B------:R-:W-:Y:S01]  /*4190*/  IMAD R16, R16, UR6, R21 ;  /* 0x0000000610107c24 */ /* 0x000fe2000f8e0215 */
[----:B------:R-:W-:Y:S01]  /*41a0*/  ULDC.64 UR8, c[0x0][0x3c0] ;  /* 0x0000f00000087ab9 */ /* 0x000fe20000000a00 */
[----:B------:R-:W-:Y:S01]  /*41b0*/  IMAD.U32 R4, R5, 0x400, R4 ;  /* 0x0000040005047824 */ /* 0x000fe200078e0004 */
[----:B------:R-:W-:Y:S01]  /*41c0*/  R2UR UR23, R22 ;  /* 0x00000000161772ca */ /* 0x000fe200000e0000 */
[----:B------:R-:W-:Y:S01]  /*41d0*/  UMOV UR22, UR14 ;  /* 0x0000000e00167c82 */ /* 0x000fe20008000000 */
[----:B------:R-:W-:Y:S01]  /*41e0*/  R2UR UR19, R16 ;  /* 0x00000000101372ca */ /* 0x000fe200000e0000 */
[----:B------:R-:W-:Y:S01]  /*41f0*/  UIADD3 UR7, -UR14, URZ, URZ ;  /* 0x0000003f0e077290 */ /* 0x000fe2000fffe13f */
[----:B------:R-:W-:Y:S01]  /*4200*/  R2UR UR25, R4 ;  /* 0x00000000041972ca */ /* 0x000fe200000e0000 */
[----:B------:R-:W-:Y:S01]  /*4210*/  VIADD R4, R13, 0x1 ;  /* 0x000000010d047836 */ /* 0x000fe20000000000 */
[----:B------:R-:W-:Y:S01]  /*4220*/  UIADD3 UR6, UP1, UR28, 0xf0, URZ ;  /* 0x000000f01c067890 */ /* 0x000fe2000ff3e03f */
[----:B--2---:R-:W-:Y:S01]  /*4230*/  ISETP.NE.AND P3, PT, R17, R8, PT ;  /* 0x000000081100720c */ /* 0x004fe20003f65270 */
[----:B------:R-:W-:Y:S01]  /*4240*/  @UP0 ULDC UR10, c[0x0][0x39c] ;  /* 0x0000e700000a0ab9 */ /* 0x000fe20000000800 */
[----:B------:R-:W-:Y:S01]  /*4250*/  @UP0 ULDC UR30, c[0x0][0x3a0] ;  /* 0x0000e800001e0ab9 */ /* 0x000fe20000000800 */
[----:B------:R-:W-:Y:S01]  /*4260*/  UIMAD.WIDE.U32 UR10, UR14, UR10, URZ ;  /* 0x0000000a0e0a72a5 */ /* 0x000fe2000f8e003f */
[----:B------:R-:W-:Y:S01]  /*4270*/  VIADD R5, R12, 0x1 ;  /* 0x000000010c057836 */ /* 0x000fe20000000000 */
[----:B------:R-:W-:Y:S01]  /*4280*/  UIMAD UR7, UR24, UR7, UR13 ;  /* 0x00000007180772a4 */ /* 0x000fe2000f8e020d */
[----:B------:R-:W-:Y:S01]  /*4290*/  R2UR UR13, R13 ;  /* 0x000000000d0d72ca */ /* 0x000fe200000e0000 */
[----:B------:R-:W-:Y:S01]  /*42a0*/  @UP0 USHF.R.U32.HI UR22, URZ, UR30, UR11 ;  /* 0x0000001e3f160299 */ /* 0x000fe2000801160b */
[----:B------:R-:W-:Y:S01]  /*42b0*/  SEL R8, RZ, 0x1, P5 ;  /* 0x00000001ff087807 */ /* 0x000fe20002800000 */
[----:B------:R-:W-:Y:S01]  /*42c0*/  UIMAD UR19, UR19, UR8, UR12 ;  /* 0x00000008131372a4 */ /* 0x000fe2000f8e020c */
[----:B------:R-:W-:Y:S01]  /*42d0*/  R2UR UR12, R15 ;  /* 0x000000000f0c72ca */ /* 0x000fe200000e0000 */
[----:B------:R-:W-:Y:S01]  /*42e0*/  UIADD3 UR8, -UR22, URZ, URZ ;  /* 0x0000003f16087290 */ /* 0x000fe2000fffe13f */
[----:B------:R-:W-:Y:S01]  /*42f0*/  R2UR UR11, R10 ;  /* 0x000000000a0b72ca */ /* 0x000fe200000e0000 */
[----:B------:R-:W-:Y:S01]  /*4300*/  @P3 IMAD.MOV R4, RZ, RZ, R13 ;  /* 0x000000ffff043224 */ /* 0x000fe200078e020d */
[----:B------:R-:W-:Y:S01]  /*4310*/  UIADD3 UR28, UP2, UR28, 0x270, URZ ;  /* 0x000002701c1c7890 */ /* 0x000fe2000ff5e03f */
[----:B------:R-:W-:Y:S01]  /*4320*/  LOP3.LUT R7, R7, R8, RZ, 0x3c, !PT ;  /* 0x0000000807077212 */ /* 0x000fe200078e3cff */
[----:B------:R-:W-:Y:S01]  /*4330*/  UIMAD UR5, UR5, UR8, UR14 ;  /* 0x00000008050572a4 */ /* 0x000fe2000f8e020e */
[----:B------:R-:W-:Y:S01]  /*4340*/  R2UR UR14, R12 ;  /* 0x000000000c0e72ca */ /* 0x000fe200000e0000 */
[----:B------:R-:W-:Y:S01]  /*4350*/  UIMAD UR20, UR7, UR9, UR20 ;  /* 0x00000009071472a4 */ /* 0x000fe2000f8e0214 */
[C---:B------:R-:W-:Y:S01]  /*4360*/  ISETP.NE.AND P4, PT, R4.reuse, R9, PT ;  /* 0x000000090400720c */ /* 0x040fe20003f85270 */
[----:B------:R-:W-:Y:S01]  /*4370*/  UIMAD UR21, UR5, UR4, UR21 ;  /* 0x00000004051572a4 */ /* 0x000fe2000f8e0215 */
[----:B------:R-:W-:Y:S01]  /*4380*/  SEL R11, R11, RZ, P5 ;  /* 0x000000ff0b0b7207 */ /* 0x000fe20002800000 */
[----:B------:R-:W-:Y:S01]  /*4390*/  UIADD3.X UR7, URZ, UR29, URZ, UP1, !UPT ;  /* 0x0000001d3f077290 */ /* 0x000fe20008ffe43f */
[----:B------:R-:W-:Y:S01]  /*43a0*/  SEL R15, R17, RZ, P3 ;  /* 0x000000ff110f7207 */ /* 0x000fe20001800000 */
[----:B------:R-:W-:Y:S01]  /*43b0*/  UPRMT UR4, UR25, 0x5410, URZ ;  /* 0x0000541019047896 */ /* 0x000fe2000800003f */
[----:B------:R-:W-:Y:S01]  /*43c0*/  SEL R13, R4, RZ, P4 ;  /* 0x000000ff040d7207 */ /* 0x000fe20002000000 */
[----:B------:R-:W-:-:S02]  /*43d0*/  UIADD3 UR8, UR23, 0x1c000, URZ ;  /* 0x0001c00017087890 */ /* 0x000fc4000fffe03f */
[----:B------:R-:W-:Y:S01]  /*43e0*/  UIADD3.X UR29, URZ, UR29, URZ, UP2, !UPT ;  /* 0x0000001d3f1d7290 */ /* 0x000fe200097fe43f */
[----:B------:R-:W-:Y:S01]  /*43f0*/  UMOV UR9, UR17 ;  /* 0x0000001100097c82 */ /* 0x000fe20008000000 */
[----:B------:R-:W-:Y:S02]  /*4400*/  UMOV UR10, UR18 ;  /* 0x00000012000a7c82 */ /* 0x000fe40008000000 */
[----:B------:R-:W-:Y:S01]  /*4410*/  @P4 IMAD.MOV R5, RZ, RZ, R12 ;  /* 0x000000ffff054224 */ /* 0x000fe200078e020c */
[----:B------:R4:W-:Y:S03]  /*4420*/  UTMALDG.5D.IM2COL [UR16], [UR6], UR4 ;  /* 0x00000010060073b4 */ /* 0x0009e60008060004 */
[----:B------:R-:W-:Y:S01]  /*4430*/  IMAD.MOV.U32 R12, RZ, RZ, R5 ;  /* 0x000000ffff0c7224 */ /* 0x000fe200078e0005 */
[----:B------:R4:W-:Y:S02]  /*4440*/  UTMALDG.5D.MULTICAST [UR8], [UR28], UR31, desc[UR26] ;  /* 0x00001a081c0073b4 */ /* 0x0009e4000802181f */
[----:B----4-:R-:W-:Y:S05]  /*4450*/  @P6 BRA `(.L_x_93) ;  /* 0xfffffff800486947 */ /* 0x010fea000383ffff */
.L_x_89:
[----:B------:R-:W-:Y:S01]  /*4460*/  ISETP.GE.U32.AND P2, PT, R6, 0x1c, PT ;  /* 0x0000001c0600780c */ /* 0x000fe20003f46070 */
[----:B------:R-:W-:Y:S05]  /*4470*/  WARPSYNC.ALL ;  /* 0x0000000000007948 */ /* 0x000fea0003800000 */
[----:B------:R-:W-:-:S07]  /*4480*/  ELECT P1, URZ, PT ;  /* 0x00000000003f782f */ /* 0x000fce0003820000 */
[----:B------:R-:W-:-:S05]  /*4490*/  @P2 SHF.R.U32.HI R4, RZ, 0x2, R6 ;  /* 0x00000002ff042819 */ /* 0x000fca0000011606 */
[----:B------:R-:W-:-:S05]  /*44a0*/  @P2 IMAD.WIDE.U32 R4, R4, 0x24924925, RZ ;  /* 0x2492492504042825 */ /* 0x000fca00078e00ff */
[----:B------:R-:W-:-:S04]  /*44b0*/  @P2 LOP3.LUT R4, R5, 0x1, RZ, 0xc0, !PT ;  /* 0x0000000105042812 */ /* 0x000fc800078ec0ff */
[----:B------:R-:W-:Y:S01]  /*44c0*/  @P2 ISETP.NE.U32.AND P0, PT, R4, 0x1, PT ;  /* 0x000000010400280c */ /* 0x000fe20003f05070 */
[----:B------:R-:W-:-:S12]  /*44d0*/  @!P1 EXIT ;  /* 0x000000000000994d */ /* 0x000fd80003800000 */
[----:B------:R-:W-:Y:S01]  /*44e0*/  LOP3.LUT R3, R3, 0x2, RZ, 0xfc, !PT ;  /* 0x0000000203037812 */ /* 0x000fe200078efcff */
[----:B------:R-:W-:Y:S01]  /*44f0*/  IMAD.MOV.U32 R4, RZ, RZ, 0x1 ;  /* 0x00000001ff047424 */ /* 0x000fe200078e00ff */
[----:B------:R-:W-:Y:S02]  /*4500*/  @P2 ISETP.NE.U32.AND.EX P0, PT, RZ, RZ, PT, P0 ;  /* 0x000000ffff00220c */ /* 0x000fe40003f05100 */
[----:B------:R-:W-:Y:S02]  /*4510*/  ISETP.NE.AND P1, PT, R3, 0x3, PT ;  /* 0x000000030300780c */ /* 0x000fe40003f25270 */
[----:B------:R-:W-:-:S11]  /*4520*/  @P2 SEL R4, RZ, 0x1, !P0 ;  /* 0x00000001ff042807 */ /* 0x000fd60004000000 */
[----:B------:R-:W-:Y:S05]  /*4530*/  @!P1 BRA `(.L_x_94) ;  /* 0x0000000000049947 */ /* 0x000fea0003800000 */
[----:B------:R-:W-:Y:S01]  /*4540*/  BPT.TRAP 0x1 ;  /* 0x000000040000795c */ /* 0x000fe20000300000 */
.L_x_94:
[----:B------:R-:W4:Y:S01]  /*4550*/  S2R R5, SR_CgaCtaId ;  /* 0x0000000000057919 */ /* 0x000f220000008800 */
[----:B---3-5:R-:W-:Y:S02]  /*4560*/  SHF.R.U32.HI R2, RZ, 0x2, R6 ;  /* 0x00000002ff027819 */ /* 0x028fe40000011606 */
[----:B--2---:R-:W-:-:S03]  /*4570*/  MOV R0, 0x400 ;  /* 0x0000040000007802 */ /* 0x004fc60000000f00 */
[----:B------:R-:W-:-:S04]  /*4580*/  IMAD.WIDE.U32 R2, R2, 0x24924925, RZ ;  /* 0x2492492502027825 */ /* 0x000fc800078e00ff */
[----:B------:R-:W-:Y:S01]  /*4590*/  IMAD R3, R3, -0x1c, R6 ;  /* 0xffffffe403037824 */ /* 0x000fe200078e0206 */
[----:B----4-:R-:W-:Y:S02]  /*45a0*/  LEA R0, R5, R0, 0x18 ;  /* 0x0000000005007211 */ /* 0x010fe400078ec0ff */
[----:B------:R-:W-:-:S03]  /*45b0*/  SHF.L.U32 R5, R4, 0x1f, RZ ;  /* 0x0000001f04057819 */ /* 0x000fc600000006ff */
[----:B------:R-:W-:-:S04]  /*45c0*/  VIADD R0, R0, 0x380e0 ;  /* 0x000380e000007836 */ /* 0x000fc80000000000 */
[----:B------:R-:W-:-:S07]  /*45d0*/  IMAD R2, R3, 0x8, R0 ;  /* 0x0000000803027824 */ /* 0x000fce00078e0200 */
.L_x_95:
[----:B--2---:R2:W3:Y:S02]  /*45e0*/  SYNCS.PHASECHK.TRANS64.TRYWAIT P0, [R2+URZ], R5 ;  /* 0x00000005020075a7 */ /* 0x0044e4000800017f */
[----:B---3--:R-:W-:Y:S05]  /*45f0*/  @!P0 NANOSLEEP.SYNCS 0x989680 ;  /* 0x009896800000895d */ /* 0x008fea0003900000 */
[----:B------:R-:W3:Y:S02]  /*4600*/  @!P0 SYNCS.PHASECHK.TRANS64 P0, [R2+URZ], R5 ;  /* 0x00000005020085a7 */ /* 0x000ee4000800007f */
[----:B---3--:R-:W-:Y:S05]  /*4610*/  @!P0 BRA `(.L_x_95) ;  /* 0xfffffffc00f08947 */ /* 0x008fea000383ffff */
[----:B------:R-:W-:-:S05]  /*4620*/  VIADD R3, R3, 0x1 ;  /* 0x0000000103037836 */ /* 0x000fca0000000000 */
[----:B------:R-:W-:-:S04]  /*4630*/  ISETP.NE.AND P0, PT, R3, 0x1c, PT ;  /* 0x0000001c0300780c */ /* 0x000fc80003f05270 */
[----:B--2---:R-:W-:Y:S02]  /*4640*/  SEL R5, RZ, 0x1, P0 ;  /* 0x00000001ff057807 */ /* 0x004fe40000000000 */
[----:B------:R-:W-:Y:S02]  /*4650*/  SEL R3, R3, RZ, P0 ;  /* 0x000000ff03037207 */ /* 0x000fe40000000000 */
[----:B------:R-:W-:-:S03]  /*4660*/  LOP3.LUT R7, R4, R5, RZ, 0x3c, !PT ;  /* 0x0000000504077212 */ /* 0x000fc600078e3cff */
[----:B------:R-:W-:Y:S01]  /*4670*/  IMAD R2, R3, 0x8, R0 ;  /* 0x0000000803027824 */ /* 0x000fe200078e0200 */
[----:B------:R-:W-:-:S07]  /*4680*/  SHF.L.U32 R5, R7, 0x1f, RZ ;  /* 0x0000001f07057819 */ /* 0x000fce00000006ff */
.L_x_96:
        /* <DEDUP_REMOVED lines=11> */
.L_x_97:
        /* <DEDUP_REMOVED lines=11> */
.L_x_98:
        /* <DEDUP_REMOVED lines=11> */
.L_x_99:
        /* <DEDUP_REMOVED lines=11> */
.L_x_100:
        /* <DEDUP_REMOVED lines=11> */
.L_x_101:
        /* <DEDUP_REMOVED lines=11> */
.L_x_102:
        /* <DEDUP_REMOVED lines=11> */
.L_x_103:
        /* <DEDUP_REMOVED lines=11> */
.L_x_104:
        /* <DEDUP_REMOVED lines=11> */
.L_x_105:
        /* <DEDUP_REMOVED lines=11> */
.L_x_106:
        /* <DEDUP_REMOVED lines=11> */
.L_x_107:
        /* <DEDUP_REMOVED lines=11> */
.L_x_108:
        /* <DEDUP_REMOVED lines=11> */
.L_x_109:
        /* <DEDUP_REMOVED lines=11> */
.L_x_110:
        /* <DEDUP_REMOVED lines=11> */
.L_x_111:
        /* <DEDUP_REMOVED lines=11> */
.L_x_112:
        /* <DEDUP_REMOVED lines=11> */
.L_x_113:
        /* <DEDUP_REMOVED lines=11> */
.L_x_114:
        /* <DEDUP_REMOVED lines=11> */
.L_x_115:
        /* <DEDUP_REMOVED lines=11> */
.L_x_116:
        /* <DEDUP_REMOVED lines=11> */
.L_x_117:
        /* <DEDUP_REMOVED lines=11> */
.L_x_118:
        /* <DEDUP_REMOVED lines=11> */
.L_x_119:
        /* <DEDUP_REMOVED lines=11> */
.L_x_120:
        /* <DEDUP_REMOVED lines=11> */
.L_x_121:
        /* <DEDUP_REMOVED lines=11> */
.L_x_122:
[----:B--2---:R2:W3:Y:S02]  /*5870*/  SYNCS.PHASECHK.TRANS64.TRYWAIT P0, [R3+URZ], R0 ;  /* 0x00000000030075a7 */ /* 0x0044e4000800017f */
[----:B---3--:R-:W-:Y:S05]  /*5880*/  @!P0 NANOSLEEP.SYNCS 0x989680 ;  /* 0x009896800000895d */ /* 0x008fea0003900000 */
[----:B------:R-:W3:Y:S02]  /*5890*/  @!P0 SYNCS.PHASECHK.TRANS64 P0, [R3+URZ], R0 ;  /* 0x00000000030085a7 */ /* 0x000ee4000800007f */
[----:B---3--:R-:W-:Y:S05]  /*58a0*/  @P0 EXIT ;  /* 0x000000000000094d */ /* 0x008fea0003800000 */
[----:B------:R-:W-:Y:S05]  /*58b0*/  BRA `(.L_x_122) ;  /* 0xfffffffc00ec7947 */ /* 0x000fea000383ffff */
.L_x_123:
[----:B------:R-:W-:-:S00]  /*58c0*/  BRA `(.L_x_123) ;  /* 0xfffffffc00fc7947 */ /* 0x000fc0000383ffff */
[----:B------:R-:W-:-:S00]  /*58d0*/  NOP ;  /* 0x0000000000007918 */ /* 0x000fc00000000000 */
        /* <DEDUP_REMOVED lines=10> */
.L_x_124:


//--------------------- .nv.shared._ZN7cutlass13device_kernelINS_4conv6kernel13ConvUniversalINS1_16ConvProblemShapeILNS1_8OperatorE0ELi3EEENS1_10collective14CollectiveConvINS1_46MainloopSm90TmaGmmaWarpSpecializedImplicitGemmILS5_0ELi28ELi3EN4cute5tupleIJNSA_1CILi2EEENSC_ILi1EEESE_EEENS1_36KernelImplicitTmaWarpSpecializedSm90ELi1EEENSB_IJNSC_ILi64EEESI_NSB_IJNSC_ILi32EEEEEEEEENS_10bfloat16_tESM_NSA_8TiledMMAINSA_8MMA_AtomIJNSA_4SM904GMMA27MMA_64x64x16_F32BF16BF16_SSILNSQ_5MajorE0ELSS_0ELNSQ_7ScaleInE1ELST_1EEEEEENSA_6LayoutINSB_IJSE_SE_SE_EEENSB_IJNSC_ILi0EEESY_SY_EEEEENSB_IJNSA_10UnderscoreES11_S11_EEEEENS7_6detail26Sm90ImplicitGemmTileTraitsINSA_20SM90_TMA_LOAD_IM2COLENSA_14ComposedLayoutINSA_7SwizzleILi2ELi4ELi3EEENSA_18smem_ptr_flag_bitsILi16EEENSW_INSB_IJNSB_IJNSC_ILi8EEES1C_EEENSB_IJSJ_SE_EEENSB_IJSE_NSC_ILi28EEEEEEEEENSB_IJNSB_IJSJ_NSC_ILi256EEEEEENSB_IJSE_SY_EEENSB_IJSY_NSC_ILi2048EEEEEEEEEEEEEvEENS15_INSA_23SM90_TMA_LOAD_MULTICASTES1P_vEEEENS_8epilogue10collective6detail29Sm90TmaWarpSpecializedAdapterINS1V_15DefaultEpilogueISM_NSB_IJNSB_IJllllEEESE_SY_EEES20_NS1U_6thread17LinearCombinationISM_Li1EffLNS21_9ScaleType4KindE0ELNS_15FloatRoundStyleE2ESM_EENS_4gemm15EpilogueDefaultEEEEEvvEEEEvNT_6ParamsE --------------------------
	.section	.nv.shared._ZN7cutlass13device_kernelINS_4conv6kernel13ConvUniversalINS1_16ConvProblemShapeILNS1_8OperatorE0ELi3EEENS1_10collective14CollectiveConvINS1_46MainloopSm90TmaGmmaWarpSpecializedImplicitGemmILS5_0ELi28ELi3EN4cute5tupleIJNSA_1CILi2EEENSC_ILi1EEESE_EEENS1_36KernelImplicitTmaWarpSpecializedSm90ELi1EEENSB_IJNSC_ILi64EEESI_NSB_IJNSC_ILi32EEEEEEEEENS_10bfloat16_tESM_NSA_8TiledMMAINSA_8MMA_AtomIJNSA_4SM904GMMA27MMA_64x64x16_F32BF16BF16_SSILNSQ_5MajorE0ELSS_0ELNSQ_7ScaleInE1ELST_1EEEEEENSA_6LayoutINSB_IJSE_SE_SE_EEENSB_IJNSC_ILi0EEESY_SY_EEEEENSB_IJNSA_10UnderscoreES11_S11_EEEEENS7_6detail26Sm90ImplicitGemmTileTraitsINSA_20SM90_TMA_LOAD_IM2COLENSA_14ComposedLayoutINSA_7SwizzleILi2ELi4ELi3EEENSA_18smem_ptr_flag_bitsILi16EEENSW_INSB_IJNSB_IJNSC_ILi8EEES1C_EEENSB_IJSJ_SE_EEENSB_IJSE_NSC_ILi28EEEEEEEEENSB_IJNSB_IJSJ_NSC_ILi256EEEEEENSB_IJSE_SY_EEENSB_IJSY_NSC_ILi2048EEEEEEEEEEEEEvEENS15_INSA_23SM90_TMA_LOAD_MULTICASTES1P_vEEEENS_8epilogue10collective6detail29Sm90TmaWarpSpecializedAdapterINS1V_15DefaultEpilogueISM_NSB_IJNSB_IJllllEEESE_SY_EEES20_NS1U_6thread17LinearCombinationISM_Li1EffLNS21_9ScaleType4KindE0ELNS_15FloatRoundStyleE2ESM_EENS_4gemm15EpilogueDefaultEEEEEvvEEEEvNT_6ParamsE,"aw",@nobits
	.sectionflags	@""
	.align	16
	.zero		1024


//--------------------- .nv.shared.reserved.0     --------------------------
	.section	.nv.shared.reserved.0,"aw",@nobits
	.weak		__nv_reservedSMEM_offset_0_alias
	.size		__nv_reservedSMEM_offset_0_alias, 0, 0
	.other		__nv_reservedSMEM_offset_0_alias,@"STO_CUDA_RESERVED_SHARED STV_DEFAULT"
__nv_reservedSMEM_offset_0_alias:
	.zero		0


//--------------------- .nv.global                --------------------------
	.section	.nv.global,"aw",@nobits
.nv.global:
	.type		_ZN39_INTERNAL_fd477698_4_k_cu_7d2df96d_29144cute1_E,@object
	.size		_ZN39_INTERNAL_fd477698_4_k_cu_7d2df96d_29144cute1_E,(_ZN39_INTERNAL_fd477698_4_k_cu_7d2df96d_29144cuda3std3__45__cpo6cbeginE - _ZN39_INTERNAL_fd477698_4_k_cu_7d2df96d_29144cute1_E)
_ZN39_INTERNAL_fd477698_4_k_cu_7d2df96d_29144cute1_E:
	.zero		1
	.type		_ZN39_INTERNAL_fd477698_4_k_cu_7d2df96d_29144cuda3std3__45__cpo6cbeginE,@object
	.size		_ZN39_INTERNAL_fd477698_4_k_cu_7d2df96d_29144cuda3std3__45__cpo6cbeginE,(_ZN39_INTERNAL_fd477698_4_k_cu_7d2df96d_29144cuda3std3__48in_placeE - _ZN39_INTERNAL_fd477698_4_k_cu_7d2df96d_29144cuda3std3__45__cpo6cbeginE)
_ZN39_INTERNAL_fd477698_4_k_cu_7d2df96d_29144cuda3std3__45__cpo6cbeginE:
	.zero		1
	.type		_ZN39_INTERNAL_fd477698_4_k_cu_7d2df96d_29144cuda3std3__48in_placeE,@object
	.size		_ZN39_INTERNAL_fd477698_4_k_cu_7d2df96d_29144cuda3std3__48in_placeE,(_ZN39_INTERNAL_fd477698_4_k_cu_7d2df96d_29144cuda3std6ranges3__45__cpo9iter_moveE - _ZN39_INTERNAL_fd477698_4_k_cu_7d2df96d_29144cuda3std3__48in_placeE)
_ZN39_INTERNAL_fd477698_4_k_cu_7d2df96d_29144cuda3std3__48in_placeE:
	.zero		1
	.type		_ZN39_INTERNAL_fd477698_4_k_cu_7d2df96d_29144cuda3std6ranges3__45__cpo9iter_moveE,@object
	.size		_ZN39_INTERNAL_fd477698_4_k_cu_7d2df96d_29144cuda3std6ranges3__45__cpo9iter_moveE,(_ZN39_INTERNAL_fd477698_4_k_cu_7d2df96d_29144cuda3std3__45__cpo5beginE - _ZN39_INTERNAL_fd477698_4_k_cu_7d2df96d_29144cuda3std6ranges3__45__cpo9iter_moveE)
_ZN39_INTERNAL_fd477698_4_k_cu_7d2df96d_29144cuda3std6ranges3__45__cpo9iter_moveE:
	.zero		1
	.type		_ZN39_INTERNAL_fd477698_4_k_cu_7d2df96d_29144cuda3std3__45__cpo5beginE,@object
	.size		_ZN39_INTERNAL_fd477698_4_k_cu_7d2df96d_29144cuda3std3__45__cpo5beginE,(_ZN39_INTERNAL_fd477698_4_k_cu_7d2df96d_29144cuda3std3__441_GLOBAL__N__fd477698_4_k_cu_7d2df96d_29146ignoreE - _ZN39_INTERNAL_fd477698_4_k_cu_7d2df96d_29144cuda3std3__45__cpo5beginE)
_ZN39_INTERNAL_fd477698_4_k_cu_7d2df96d_29144cuda3std3__45__cpo5beginE:
	.zero		1
	.type		_ZN39_INTERNAL_fd477698_4_k_cu_7d2df96d_29144cuda3std3__441_GLOBAL__N__fd477698_4_k_cu_7d2df96d_29146ignoreE,@object
	.size		_ZN39_INTERNAL_fd477698_4_k_cu_7d2df96d_29144cuda3std3__441_GLOBAL__N__fd477698_4_k_cu_7d2df96d_29146ignoreE,(_ZN39_INTERNAL_fd477698_4_k_cu_7d2df96d_29144cute7productE - _ZN39_INTERNAL_fd477698_4_k_cu_7d2df96d_29144cuda3std3__441_GLOBAL__N__fd477698_4_k_cu_7d2df96d_29146ignoreE)
_ZN39_INTERNAL_fd477698_4_k_cu_7d2df96d_29144cuda3std3__441_GLOBAL__N__fd477698_4_k_cu_7d2df96d_29146ignoreE:
	.zero		1
	.type		_ZN39_INTERNAL_fd477698_4_k_cu_7d2df96d_29144cute7productE,@object
	.size		_ZN39_INTERNAL_fd477698_4_k_cu_7d2df96d_29144cute7productE,(_ZN39_INTERNAL_fd477698_4_k_cu_7d2df96d_29144cuda3std3__45__cpo3endE - _ZN39_INTERNAL_fd477698_4_k_cu_7d2df96d_29144cute7productE)
_ZN39_INTERNAL_fd477698_4_k_cu_7d2df96d_29144cute7productE:
	.zero		1
	.type		_ZN39_INTERNAL_fd477698_4_k_cu_7d2df96d_29144cuda3std3__45__cpo3endE,@object
	.size		_ZN39_INTERNAL_fd477698_4_k_cu_7d2df96d_29144cuda3std3__45__cpo3endE,(_ZN39_INTERNAL_fd477698_4_k_cu_7d2df96d_29144cuda3std3__419piecewise_constructE - _ZN39_INTERNAL_fd477698_4_k_cu_7d2df96d_29144cuda3std3__45__cpo3endE)
_ZN39_INTERNAL_fd477698_4_k_cu_7d2df96d_29144cuda3std3__45__cpo3endE:
	.zero		1
	.type		_ZN39_INTERNAL_fd477698_4_k_cu_7d2df96d_29144cuda3std3__419piecewise_constructE,@object
	.size		_ZN39_INTERNAL_fd477698_4_k_cu_7d2df96d_29144cuda3std3__419piecewise_constructE,(_ZN39_INTERNAL_fd477698_4_k_cu_7d2df96d_29144cuda3std3__45__cpo4cendE - _ZN39_INTERNAL_fd477698_4_k_cu_7d2df96d_29144cuda3std3__419piecewise_constructE)
_ZN39_INTERNAL_fd477698_4_k_cu_7d2df96d_29144cuda3std3__419piecewise_constructE:
	.zero		1
	.type		_ZN39_INTERNAL_fd477698_4_k_cu_7d2df96d_29144cuda3std3__45__cpo4cendE,@object
	.size		_ZN39_INTERNAL_fd477698_4_k_cu_7d2df96d_29144cuda3std3__45__cpo4cendE,(_ZN39_INTERNAL_fd477698_4_k_cu_7d2df96d_29144cuda3std6ranges3__45__cpo4swapE - _ZN39_INTERNAL_fd477698_4_k_cu_7d2df96d_29144cuda3std3__45__cpo4cendE)
_ZN39_INTERNAL_fd477698_4_k_cu_7d2df96d_29144cuda3std3__45__cpo4cendE:
	.zero		1
	.type		_ZN39_INTERNAL_fd477698_4_k_cu_7d2df96d_29144cuda3std6ranges3__45__cpo4swapE,@object
	.size		_ZN39_INTERNAL_fd477698_4_k_cu_7d2df96d_29144cuda3std6ranges3__45__cpo4swapE,(.L_7 - _ZN39_INTERNAL_fd477698_4_k_cu_7d2df96d_29144cuda3std6ranges3__45__cpo4swapE)
_ZN39_INTERNAL_fd477698_4_k_cu_7d2df96d_29144cuda3std6ranges3__45__cpo4swapE:
	.zero		1
.L_7:


//--------------------- .nv.constant0._ZN7cutlass13device_kernelINS_4conv6kernel13ConvUniversalINS1_16ConvProblemShapeILNS1_8OperatorE0ELi3EEENS1_10collective14CollectiveConvINS1_46MainloopSm90TmaGmmaWarpSpecializedImplicitGemmILS5_0ELi28ELi3EN4cute5tupleIJNSA_1CILi2EEENSC_ILi1EEESE_EEENS1_36KernelImplicitTmaWarpSpecializedSm90ELi1EEENSB_IJNSC_ILi64EEESI_NSB_IJNSC_ILi32EEEEEEEEENS_10bfloat16_tESM_NSA_8TiledMMAINSA_8MMA_AtomIJNSA_4SM904GMMA27MMA_64x64x16_F32BF16BF16_SSILNSQ_5MajorE0ELSS_0ELNSQ_7ScaleInE1ELST_1EEEEEENSA_6LayoutINSB_IJSE_SE_SE_EEENSB_IJNSC_ILi0EEESY_SY_EEEEENSB_IJNSA_10UnderscoreES11_S11_EEEEENS7_6detail26Sm90ImplicitGemmTileTraitsINSA_20SM90_TMA_LOAD_IM2COLENSA_14ComposedLayoutINSA_7SwizzleILi2ELi4ELi3EEENSA_18smem_ptr_flag_bitsILi16EEENSW_INSB_IJNSB_IJNSC_ILi8EEES1C_EEENSB_IJSJ_SE_EEENSB_IJSE_NSC_ILi28EEEEEEEEENSB_IJNSB_IJSJ_NSC_ILi256EEEEEENSB_IJSE_SY_EEENSB_IJSY_NSC_ILi2048EEEEEEEEEEEEEvEENS15_INSA_23SM90_TMA_LOAD_MULTICASTES1P_vEEEENS_8epilogue10collective6detail29Sm90TmaWarpSpecializedAdapterINS1V_15DefaultEpilogueISM_NSB_IJNSB_IJllllEEESE_SY_EEES20_NS1U_6thread17LinearCombinationISM_Li1EffLNS21_9ScaleType4KindE0ELNS_15FloatRoundStyleE2ESM_EENS_4gemm15EpilogueDefaultEEEEEvvEEEEvNT_6ParamsE --------------------------
	.section	.nv.constant0._ZN7cutlass13device_kernelINS_4conv6kernel13ConvUniversalINS1_16ConvProblemShapeILNS1_8OperatorE0ELi3EEENS1_10collective14CollectiveConvINS1_46MainloopSm90TmaGmmaWarpSpecializedImplicitGemmILS5_0ELi28ELi3EN4cute5tupleIJNSA_1CILi2EEENSC_ILi1EEESE_EEENS1_36KernelImplicitTmaWarpSpecializedSm90ELi1EEENSB_IJNSC_ILi64EEESI_NSB_IJNSC_ILi32EEEEEEEEENS_10bfloat16_tESM_NSA_8TiledMMAINSA_8MMA_AtomIJNSA_4SM904GMMA27MMA_64x64x16_F32BF16BF16_SSILNSQ_5MajorE0ELSS_0ELNSQ_7ScaleInE1ELST_1EEEEEENSA_6LayoutINSB_IJSE_SE_SE_EEENSB_IJNSC_ILi0EEESY_SY_EEEEENSB_IJNSA_10UnderscoreES11_S11_EEEEENS7_6detail26Sm90ImplicitGemmTileTraitsINSA_20SM90_TMA_LOAD_IM2COLENSA_14ComposedLayoutINSA_7SwizzleILi2ELi4ELi3EEENSA_18smem_ptr_flag_bitsILi16EEENSW_INSB_IJNSB_IJNSC_ILi8EEES1C_EEENSB_IJSJ_SE_EEENSB_IJSE_NSC_ILi28EEEEEEEEENSB_IJNSB_IJSJ_NSC_ILi256EEEEEENSB_IJSE_SY_EEENSB_IJSY_NSC_ILi2048EEEEEEEEEEEEEvEENS15_INSA_23SM90_TMA_LOAD_MULTICASTES1P_vEEEENS_8epilogue10collective6detail29Sm90TmaWarpSpecializedAdapterINS1V_15DefaultEpilogueISM_NSB_IJNSB_IJllllEEESE_SY_EEES20_NS1U_6thread17LinearCombinationISM_Li1EffLNS21_9ScaleType4KindE0ELNS_15FloatRoundStyleE2ESM_EENS_4gemm15EpilogueDefaultEEEEEvvEEEEvNT_6ParamsE,"a",@progbits
	.sectionflags	@""
	.align	4
.nv.constant0._ZN7cutlass13device_kernelINS_4conv6kernel13ConvUniversalINS1_16ConvProblemShapeILNS1_8OperatorE0ELi3EEENS1_10collective14CollectiveConvINS1_46MainloopSm90TmaGmmaWarpSpecializedImplicitGemmILS5_0ELi28ELi3EN4cute5tupleIJNSA_1CILi2EEENSC_ILi1EEESE_EEENS1_36KernelImplicitTmaWarpSpecializedSm90ELi1EEENSB_IJNSC_ILi64EEESI_NSB_IJNSC_ILi32EEEEEEEEENS_10bfloat16_tESM_NSA_8TiledMMAINSA_8MMA_AtomIJNSA_4SM904GMMA27MMA_64x64x16_F32BF16BF16_SSILNSQ_5MajorE0ELSS_0ELNSQ_7ScaleInE1ELST_1EEEEEENSA_6LayoutINSB_IJSE_SE_SE_EEENSB_IJNSC_ILi0EEESY_SY_EEEEENSB_IJNSA_10UnderscoreES11_S11_EEEEENS7_6detail26Sm90ImplicitGemmTileTraitsINSA_20SM90_TMA_LOAD_IM2COLENSA_14ComposedLayoutINSA_7SwizzleILi2ELi4ELi3EEENSA_18smem_ptr_flag_bitsILi16EEENSW_INSB_IJNSB_IJNSC_ILi8EEES1C_EEENSB_IJSJ_SE_EEENSB_IJSE_NSC_ILi28EEEEEEEEENSB_IJNSB_IJSJ_NSC_ILi256EEEEEENSB_IJSE_SY_EEENSB_IJSY_NSC_ILi2048EEEEEEEEEEEEEvEENS15_INSA_23SM90_TMA_LOAD_MULTICASTES1P_vEEEENS_8epilogue10collective6detail29Sm90TmaWarpSpecializedAdapterINS1V_15DefaultEpilogueISM_NSB_IJNSB_IJllllEEESE_SY_EEES20_NS1U_6thread17LinearCombinationISM_Li1EffLNS21_9ScaleType4KindE0ELNS_15FloatRoundStyleE2ESM_EENS_4gemm15EpilogueDefaultEEEEEvvEEEEvNT_6ParamsE:
	.zero		1664


//--------------------- SYMBOLS --------------------------

	.type		.nv.reservedSmem.offset0,@object
	.size		.nv.reservedSmem.offset0,0x4
